//
// Generated by NVIDIA NVVM Compiler
//
// Compiler Build ID: CL-36424714
// Cuda compilation tools, release 13.0, V13.0.88
// Based on NVVM 20.0.0
//

.version 9.0
.target sm_100
.address_size 64

	// .globl	_Z17forwardStepKernelPdS_S_S_iiiiii

.visible .entry _Z17forwardStepKernelPdS_S_S_iiiiii(
	.param .u64 .ptr .align 1 _Z17forwardStepKernelPdS_S_S_iiiiii_param_0,
	.param .u64 .ptr .align 1 _Z17forwardStepKernelPdS_S_S_iiiiii_param_1,
	.param .u64 .ptr .align 1 _Z17forwardStepKernelPdS_S_S_iiiiii_param_2,
	.param .u64 .ptr .align 1 _Z17forwardStepKernelPdS_S_S_iiiiii_param_3,
	.param .u32 _Z17forwardStepKernelPdS_S_S_iiiiii_param_4,
	.param .u32 _Z17forwardStepKernelPdS_S_S_iiiiii_param_5,
	.param .u32 _Z17forwardStepKernelPdS_S_S_iiiiii_param_6,
	.param .u32 _Z17forwardStepKernelPdS_S_S_iiiiii_param_7,
	.param .u32 _Z17forwardStepKernelPdS_S_S_iiiiii_param_8,
	.param .u32 _Z17forwardStepKernelPdS_S_S_iiiiii_param_9
)
{
	.reg .pred 	%p<5>;
	.reg .b32 	%r<19>;
	.reg .b64 	%rd<24>;
	.reg .b64 	%fd<27>;

	ld.param.u64 	%rd8, [_Z17forwardStepKernelPdS_S_S_iiiiii_param_0];
	ld.param.u64 	%rd9, [_Z17forwardStepKernelPdS_S_S_iiiiii_param_1];
	ld.param.u64 	%rd10, [_Z17forwardStepKernelPdS_S_S_iiiiii_param_2];
	ld.param.u64 	%rd7, [_Z17forwardStepKernelPdS_S_S_iiiiii_param_3];
	ld.param.u32 	%r5, [_Z17forwardStepKernelPdS_S_S_iiiiii_param_4];
	ld.param.u32 	%r6, [_Z17forwardStepKernelPdS_S_S_iiiiii_param_5];
	ld.param.u32 	%r7, [_Z17forwardStepKernelPdS_S_S_iiiiii_param_6];
	ld.param.u32 	%r8, [_Z17forwardStepKernelPdS_S_S_iiiiii_param_7];
	ld.param.u32 	%r9, [_Z17forwardStepKernelPdS_S_S_iiiiii_param_8];
	ld.param.u32 	%r10, [_Z17forwardStepKernelPdS_S_S_iiiiii_param_9];
	cvta.to.global.u64 	%rd1, %rd10;
	cvta.to.global.u64 	%rd2, %rd9;
	cvta.to.global.u64 	%rd3, %rd8;
	mov.u32 	%r11, %ctaid.x;
	mov.u32 	%r12, %ntid.x;
	mov.u32 	%r13, %tid.x;
	mad.lo.s32 	%r1, %r11, %r12, %r13;
	setp.ge.s32 	%p1, %r1, %r6;
	@%p1 bra 	$L__BB0_7;
	shl.b32 	%r14, %r1, 1;
	add.s32 	%r2, %r8, %r14;
	add.s32 	%r15, %r9, %r14;
	add.s32 	%r16, %r5, %r1;
	add.s32 	%r3, %r16, %r8;
	add.s32 	%r17, %r7, %r1;
	add.s32 	%r4, %r17, %r9;
	mul.wide.s32 	%rd11, %r15, 8;
	add.s64 	%rd4, %rd3, %rd11;
	ld.global.f64 	%fd3, [%rd4];
	mul.wide.s32 	%rd12, %r2, 8;
	add.s64 	%rd5, %rd2, %rd12;
	ld.global.f64 	%fd4, [%rd5];
	div.rn.f64 	%fd1, %fd3, %fd4;
	add.s64 	%rd6, %rd1, %rd11;
	ld.global.f64 	%fd5, [%rd6+8];
	ld.global.f64 	%fd6, [%rd5+16];
	div.rn.f64 	%fd2, %fd5, %fd6;
	setp.ne.s32 	%p2, %r10, 0;
	@%p2 bra 	$L__BB0_6;
	setp.lt.s32 	%p3, %r1, 1;
	@%p3 bra 	$L__BB0_4;
	neg.f64 	%fd7, %fd1;
	ld.global.f64 	%fd8, [%rd4+-8];
	mul.f64 	%fd9, %fd8, %fd7;
	mul.wide.s32 	%rd13, %r4, 8;
	add.s64 	%rd14, %rd3, %rd13;
	st.global.f64 	[%rd14+-8], %fd9;
$L__BB0_4:
	ld.global.f64 	%fd10, [%rd5+8];
	ld.global.f64 	%fd11, [%rd6];
	mul.f64 	%fd12, %fd1, %fd11;
	sub.f64 	%fd13, %fd10, %fd12;
	ld.global.f64 	%fd14, [%rd4+8];
	mul.f64 	%fd15, %fd2, %fd14;
	sub.f64 	%fd16, %fd13, %fd15;
	mul.wide.s32 	%rd15, %r3, 8;
	add.s64 	%rd16, %rd2, %rd15;
	st.global.f64 	[%rd16], %fd16;
	add.s32 	%r18, %r6, -1;
	setp.ge.s32 	%p4, %r1, %r18;
	@%p4 bra 	$L__BB0_6;
	neg.f64 	%fd17, %fd2;
	ld.global.f64 	%fd18, [%rd6+16];
	mul.f64 	%fd19, %fd18, %fd17;
	mul.wide.s32 	%rd17, %r4, 8;
	add.s64 	%rd18, %rd1, %rd17;
	st.global.f64 	[%rd18], %fd19;
$L__BB0_6:
	cvta.to.global.u64 	%rd19, %rd7;
	add.s64 	%rd21, %rd19, %rd12;
	ld.global.f64 	%fd20, [%rd21+8];
	ld.global.f64 	%fd21, [%rd21];
	mul.f64 	%fd22, %fd1, %fd21;
	sub.f64 	%fd23, %fd20, %fd22;
	ld.global.f64 	%fd24, [%rd21+16];
	mul.f64 	%fd25, %fd2, %fd24;
	sub.f64 	%fd26, %fd23, %fd25;
	mul.wide.s32 	%rd22, %r3, 8;
	add.s64 	%rd23, %rd19, %rd22;
	st.global.f64 	[%rd23], %fd26;
$L__BB0_7:
	ret;

}
	// .globl	_Z14backStepKernelPdS_S_S_iiiiiiiii
.visible .entry _Z14backStepKernelPdS_S_S_iiiiiiiii(
	.param .u64 .ptr .align 1 _Z14backStepKernelPdS_S_S_iiiiiiiii_param_0,
	.param .u64 .ptr .align 1 _Z14backStepKernelPdS_S_S_iiiiiiiii_param_1,
	.param .u64 .ptr .align 1 _Z14backStepKernelPdS_S_S_iiiiiiiii_param_2,
	.param .u64 .ptr .align 1 _Z14backStepKernelPdS_S_S_iiiiiiiii_param_3,
	.param .u32 _Z14backStepKernelPdS_S_S_iiiiiiiii_param_4,
	.param .u32 _Z14backStepKernelPdS_S_S_iiiiiiiii_param_5,
	.param .u32 _Z14backStepKernelPdS_S_S_iiiiiiiii_param_6,
	.param .u32 _Z14backStepKernelPdS_S_S_iiiiiiiii_param_7,
	.param .u32 _Z14backStepKernelPdS_S_S_iiiiiiiii_param_8,
	.param .u32 _Z14backStepKernelPdS_S_S_iiiiiiiii_param_9,
	.param .u32 _Z14backStepKernelPdS_S_S_iiiiiiiii_param_10,
	.param .u32 _Z14backStepKernelPdS_S_S_iiiiiiiii_param_11,
	.param .u32 _Z14backStepKernelPdS_S_S_iiiiiiiii_param_12
)
{
	.reg .pred 	%p<9>;
	.reg .b32 	%r<37>;
	.reg .b64 	%rd<44>;
	.reg .b64 	%fd<29>;

	ld.param.u64 	%rd5, [_Z14backStepKernelPdS_S_S_iiiiiiiii_param_0];
	ld.param.u64 	%rd6, [_Z14backStepKernelPdS_S_S_iiiiiiiii_param_1];
	ld.param.u64 	%rd7, [_Z14backStepKernelPdS_S_S_iiiiiiiii_param_2];
	ld.param.u64 	%rd8, [_Z14backStepKernelPdS_S_S_iiiiiiiii_param_3];
	ld.param.u32 	%r4, [_Z14backStepKernelPdS_S_S_iiiiiiiii_param_4];
	ld.param.u32 	%r5, [_Z14backStepKernelPdS_S_S_iiiiiiiii_param_5];
	ld.param.u32 	%r6, [_Z14backStepKernelPdS_S_S_iiiiiiiii_param_6];
	ld.param.u32 	%r7, [_Z14backStepKernelPdS_S_S_iiiiiiiii_param_7];
	ld.param.u32 	%r8, [_Z14backStepKernelPdS_S_S_iiiiiiiii_param_8];
	ld.param.u32 	%r9, [_Z14backStepKernelPdS_S_S_iiiiiiiii_param_9];
	ld.param.u32 	%r12, [_Z14backStepKernelPdS_S_S_iiiiiiiii_param_10];
	ld.param.u32 	%r10, [_Z14backStepKernelPdS_S_S_iiiiiiiii_param_11];
	ld.param.u32 	%r11, [_Z14backStepKernelPdS_S_S_iiiiiiiii_param_12];
	cvta.to.global.u64 	%rd1, %rd7;
	cvta.to.global.u64 	%rd2, %rd5;
	cvta.to.global.u64 	%rd3, %rd6;
	cvta.to.global.u64 	%rd4, %rd8;
	mov.u32 	%r13, %ctaid.x;
	mov.u32 	%r14, %ntid.x;
	mov.u32 	%r15, %tid.x;
	mad.lo.s32 	%r1, %r13, %r14, %r15;
	add.s32 	%r16, %r12, -1;
	setp.ge.s32 	%p1, %r9, %r16;
	setp.ge.s32 	%p2, %r1, %r10;
	or.pred  	%p3, %p1, %p2;
	@%p3 bra 	$L__BB1_6;
	mov.b32 	%r20, 1;
	shl.b32 	%r2, %r20, %r9;
	mov.b32 	%r21, 2;
	shl.b32 	%r22, %r21, %r9;
	add.s32 	%r23, %r8, %r2;
	mad.lo.s32 	%r24, %r22, %r1, %r23;
	add.s32 	%r3, %r24, -1;
	setp.lt.s32 	%p5, %r1, 1;
	add.s32 	%r25, %r10, -1;
	setp.ge.s32 	%p6, %r1, %r25;
	or.pred  	%p7, %p5, %p6;
	@%p7 bra 	$L__BB1_3;
	shl.b32 	%r32, %r1, 1;
	add.s32 	%r33, %r6, %r32;
	mul.wide.s32 	%rd32, %r33, 8;
	add.s64 	%rd33, %rd4, %rd32;
	ld.global.f64 	%fd18, [%rd33];
	add.s32 	%r34, %r7, %r32;
	mul.wide.s32 	%rd34, %r34, 8;
	add.s64 	%rd35, %rd2, %rd34;
	ld.global.f64 	%fd19, [%rd35+-8];
	sub.s32 	%r35, %r3, %r2;
	mul.wide.s32 	%rd36, %r35, 8;
	add.s64 	%rd37, %rd4, %rd36;
	ld.global.f64 	%fd20, [%rd37];
	mul.f64 	%fd21, %fd19, %fd20;
	sub.f64 	%fd22, %fd18, %fd21;
	add.s64 	%rd38, %rd1, %rd34;
	ld.global.f64 	%fd23, [%rd38];
	add.s32 	%r36, %r3, %r2;
	mul.wide.s32 	%rd39, %r36, 8;
	add.s64 	%rd40, %rd4, %rd39;
	ld.global.f64 	%fd24, [%rd40];
	mul.f64 	%fd25, %fd23, %fd24;
	sub.f64 	%fd26, %fd22, %fd25;
	add.s64 	%rd41, %rd3, %rd32;
	ld.global.f64 	%fd27, [%rd41];
	div.rn.f64 	%fd28, %fd26, %fd27;
	mul.wide.s32 	%rd42, %r2, 8;
	add.s64 	%rd43, %rd37, %rd42;
	st.global.f64 	[%rd43], %fd28;
	bra.uni 	$L__BB1_8;
$L__BB1_3:
	setp.ne.s32 	%p8, %r1, 0;
	@%p8 bra 	$L__BB1_5;
	mul.wide.s32 	%rd23, %r6, 8;
	add.s64 	%rd24, %rd4, %rd23;
	ld.global.f64 	%fd11, [%rd24];
	mul.wide.s32 	%rd25, %r7, 8;
	add.s64 	%rd26, %rd1, %rd25;
	ld.global.f64 	%fd12, [%rd26];
	add.s32 	%r31, %r3, %r2;
	mul.wide.s32 	%rd27, %r31, 8;
	add.s64 	%rd28, %rd4, %rd27;
	ld.global.f64 	%fd13, [%rd28];
	mul.f64 	%fd14, %fd12, %fd13;
	sub.f64 	%fd15, %fd11, %fd14;
	add.s64 	%rd29, %rd3, %rd23;
	ld.global.f64 	%fd16, [%rd29];
	div.rn.f64 	%fd17, %fd15, %fd16;
	mul.wide.s32 	%rd30, %r3, 8;
	add.s64 	%rd31, %rd4, %rd30;
	st.global.f64 	[%rd31], %fd17;
	bra.uni 	$L__BB1_8;
$L__BB1_5:
	add.s32 	%r26, %r4, %r6;
	add.s32 	%r27, %r26, -1;
	mul.wide.s32 	%rd14, %r27, 8;
	add.s64 	%rd15, %rd4, %rd14;
	ld.global.f64 	%fd4, [%rd15];
	add.s32 	%r28, %r5, %r7;
	add.s32 	%r29, %r28, -1;
	mul.wide.s32 	%rd16, %r29, 8;
	add.s64 	%rd17, %rd2, %rd16;
	ld.global.f64 	%fd5, [%rd17];
	sub.s32 	%r30, %r3, %r2;
	mul.wide.s32 	%rd18, %r30, 8;
	add.s64 	%rd19, %rd4, %rd18;
	ld.global.f64 	%fd6, [%rd19];
	mul.f64 	%fd7, %fd5, %fd6;
	sub.f64 	%fd8, %fd4, %fd7;
	add.s64 	%rd20, %rd3, %rd14;
	ld.global.f64 	%fd9, [%rd20];
	div.rn.f64 	%fd10, %fd8, %fd9;
	mul.wide.s32 	%rd21, %r2, 8;
	add.s64 	%rd22, %rd19, %rd21;
	st.global.f64 	[%rd22], %fd10;
	bra.uni 	$L__BB1_8;
$L__BB1_6:
	shr.u32 	%r17, %r11, 31;
	add.s32 	%r18, %r11, %r17;
	shr.s32 	%r19, %r18, 1;
	setp.ne.s32 	%p4, %r1, %r19;
	@%p4 bra 	$L__BB1_8;
	mul.wide.s32 	%rd9, %r8, 8;
	add.s64 	%rd10, %rd4, %rd9;
	ld.global.f64 	%fd1, [%rd10+-8];
	add.s64 	%rd11, %rd3, %rd9;
	ld.global.f64 	%fd2, [%rd11+-8];
	div.rn.f64 	%fd3, %fd1, %fd2;
	mul.wide.s32 	%rd12, %r1, 8;
	add.s64 	%rd13, %rd10, %rd12;
	st.global.f64 	[%rd13], %fd3;
$L__BB1_8:
	ret;

}
	// .globl	_Z12swapDArrElemPdii
.visible .entry _Z12swapDArrElemPdii(
	.param .u64 .ptr .align 1 _Z12swapDArrElemPdii_param_0,
	.param .u32 _Z12swapDArrElemPdii_param_1,
	.param .u32 _Z12swapDArrElemPdii_param_2
)
{
	.reg .pred 	%p<2>;
	.reg .b32 	%r<8>;
	.reg .b64 	%rd<7>;
	.reg .b64 	%fd<2>;

	ld.param.u64 	%rd1, [_Z12swapDArrElemPdii_param_0];
	ld.param.u32 	%r3, [_Z12swapDArrElemPdii_param_1];
	ld.param.u32 	%r2, [_Z12swapDArrElemPdii_param_2];
	mov.u32 	%r4, %ctaid.x;
	mov.u32 	%r5, %ntid.x;
	mov.u32 	%r6, %tid.x;
	mad.lo.s32 	%r1, %r4, %r5, %r6;
	setp.ge.s32 	%p1, %r1, %r3;
	@%p1 bra 	$L__BB2_2;
	cvta.to.global.u64 	%rd2, %rd1;
	add.s32 	%r7, %r2, %r1;
	mul.wide.s32 	%rd3, %r7, 8;
	add.s64 	%rd4, %rd2, %rd3;
	ld.global.f64 	%fd1, [%rd4];
	mul.wide.s32 	%rd5, %r1, 8;
	add.s64 	%rd6, %rd2, %rd5;
	st.global.f64 	[%rd6], %fd1;
$L__BB2_2:
	ret;

}


// ===== COMPILED SASS (sm_100) =====

	.target	sm_100

	.elftype	@"ET_EXEC"


//--------------------- .note.nv.tkinfo           --------------------------
	.section	.note.nv.tkinfo,"",@"SHT_NOTE"
	.sectionflags	@"SHF_NOTE_NV_TKINFO"
	.tkinfo
        /*0018*/ 	.word	0x00000002
        /*0030*/ 	.string	""
        /*0030*/ 	.string	"ptxas"
        /*0030*/ 	.string	"Cuda compilation tools, release 13.0, V13.0.88"
        /*0030*/ 	.string	"Build cuda_13.0.r13.0/compiler.36424714_0"
        /*0030*/ 	.string	"-arch sm_100 -m 64 "



//--------------------- .note.nv.cuinfo           --------------------------
	.section	.note.nv.cuinfo,"",@"SHT_NOTE"
	.sectionflags	@"SHF_NOTE_NV_CUINFO"
        /*0018*/ 	.short	0x0002
        /*001a*/ 	.short	0x0064
        /*001c*/ 	.short	0x0082
	.zero		2


//--------------------- .nv.info                  --------------------------
	.section	.nv.info,"",@"SHT_CUDA_INFO"
	.align	4


	//----- nvinfo : EIATTR_REGCOUNT
	.align		4
        /*0000*/ 	.byte	0x04, 0x2f
        /*0002*/ 	.short	(.L_1 - .L_0)
	.align		4
.L_0:
        /*0004*/ 	.word	index@(_Z17forwardStepKernelPdS_S_S_iiiiii)
        /*0008*/ 	.word	0x00000022


	//----- nvinfo : EIATTR_FRAME_SIZE
	.align		4
.L_1:
        /*000c*/ 	.byte	0x04, 0x11
        /*000e*/ 	.short	(.L_3 - .L_2)
	.align		4
.L_2:
        /*0010*/ 	.word	index@($__internal_1_$__cuda_sm20_div_rn_f64_full)
        /*0014*/ 	.word	0x00000000


	//----- nvinfo : EIATTR_FRAME_SIZE
	.align		4
.L_3:
        /*0018*/ 	.byte	0x04, 0x11
        /*001a*/ 	.short	(.L_5 - .L_4)
	.align		4
.L_4:
        /*001c*/ 	.word	index@(_Z17forwardStepKernelPdS_S_S_iiiiii)
        /*0020*/ 	.word	0x00000000


	//----- nvinfo : EIATTR_REGCOUNT
	.align		4
.L_5:
        /*0024*/ 	.byte	0x04, 0x2f
        /*0026*/ 	.short	(.L_7 - .L_6)
	.align		4
.L_6:
        /*0028*/ 	.word	index@(_Z14backStepKernelPdS_S_S_iiiiiiiii)
        /*002c*/ 	.word	0x0000001e


	//----- nvinfo : EIATTR_FRAME_SIZE
	.align		4
.L_7:
        /*0030*/ 	.byte	0x04, 0x11
        /*0032*/ 	.short	(.L_9 - .L_8)
	.align		4
.L_8:
        /*0034*/ 	.word	index@($__internal_0_$__cuda_sm20_div_rn_f64_full)
        /*0038*/ 	.word	0x00000000


	//----- nvinfo : EIATTR_FRAME_SIZE
	.align		4
.L_9:
        /*003c*/ 	.byte	0x04, 0x11
        /*003e*/ 	.short	(.L_11 - .L_10)
	.align		4
.L_10:
        /*0040*/ 	.word	index@(_Z14backStepKernelPdS_S_S_iiiiiiiii)
        /*0044*/ 	.word	0x00000000


	//----- nvinfo : EIATTR_REGCOUNT
	.align		4
.L_11:
        /*0048*/ 	.byte	0x04, 0x2f
        /*004a*/ 	.short	(.L_13 - .L_12)
	.align		4
.L_12:
        /*004c*/ 	.word	index@(_Z12swapDArrElemPdii)
        /*0050*/ 	.word	0x0000000a


	//----- nvinfo : EIATTR_FRAME_SIZE
	.align		4
.L_13:
        /*0054*/ 	.byte	0x04, 0x11
        /*0056*/ 	.short	(.L_15 - .L_14)
	.align		4
.L_14:
        /*0058*/ 	.word	index@(_Z12swapDArrElemPdii)
        /*005c*/ 	.word	0x00000000


	//----- nvinfo : EIATTR_MIN_STACK_SIZE
	.align		4
.L_15:
        /*0060*/ 	.byte	0x04, 0x12
        /*0062*/ 	.short	(.L_17 - .L_16)
	.align		4
.L_16:
        /*0064*/ 	.word	index@(_Z12swapDArrElemPdii)
        /*0068*/ 	.word	0x00000000


	//----- nvinfo : EIATTR_MIN_STACK_SIZE
	.align		4
.L_17:
        /*006c*/ 	.byte	0x04, 0x12
        /*006e*/ 	.short	(.L_19 - .L_18)
	.align		4
.L_18:
        /*0070*/ 	.word	index@(_Z14backStepKernelPdS_S_S_iiiiiiiii)
        /*0074*/ 	.word	0x00000000


	//----- nvinfo : EIATTR_MIN_STACK_SIZE
	.align		4
.L_19:
        /*0078*/ 	.byte	0x04, 0x12
        /*007a*/ 	.short	(.L_21 - .L_20)
	.align		4
.L_20:
        /*007c*/ 	.word	index@(_Z17forwardStepKernelPdS_S_S_iiiiii)
        /*0080*/ 	.word	0x00000000
.L_21:


//--------------------- .nv.compat                --------------------------
	.section	.nv.compat,"",@"SHT_CUDA_COMPAT_INFO"
	.align	4
        /*0000*/ 	.byte	0x02, 0x09, 0x00, 0x00, 0x02, 0x02, 0x01, 0x00, 0x02, 0x05, 0x05, 0x00, 0x03, 0x07, 0x01, 0x01
        /*0010*/ 	.byte	0x02, 0x03, 0x00, 0x00, 0x02, 0x06, 0x01, 0x00, 0x04, 0x0b, 0x08, 0x00, 0x01, 0x00, 0x00, 0x00
        /*0020*/ 	.byte	0x00, 0x00, 0x00, 0x00


//--------------------- .nv.info._Z12swapDArrElemPdii --------------------------
	.section	.nv.info._Z12swapDArrElemPdii,"",@"SHT_CUDA_INFO"
	.sectionflags	@""
	.align	4


	//----- nvinfo : EIATTR_CUDA_API_VERSION
	.align		4
        /*0000*/ 	.byte	0x04, 0x37
        /*0002*/ 	.short	(.L_23 - .L_22)
.L_22:
        /*0004*/ 	.word	0x00000082


	//----- nvinfo : EIATTR_KPARAM_INFO
	.align		4
.L_23:
        /*0008*/ 	.byte	0x04, 0x17
        /*000a*/ 	.short	(.L_25 - .L_24)
.L_24:
        /*000c*/ 	.word	0x00000000
        /*0010*/ 	.short	0x0002
        /*0012*/ 	.short	0x000c
        /*0014*/ 	.byte	0x00, 0xf0, 0x11, 0x00


	//----- nvinfo : EIATTR_KPARAM_INFO
	.align		4
.L_25:
        /*0018*/ 	.byte	0x04, 0x17
        /*001a*/ 	.short	(.L_27 - .L_26)
.L_26:
        /*001c*/ 	.word	0x00000000
        /*0020*/ 	.short	0x0001
        /*0022*/ 	.short	0x0008
        /*0024*/ 	.byte	0x00, 0xf0, 0x11, 0x00


	//----- nvinfo : EIATTR_KPARAM_INFO
	.align		4
.L_27:
        /*0028*/ 	.byte	0x04, 0x17
        /*002a*/ 	.short	(.L_29 - .L_28)
.L_28:
        /*002c*/ 	.word	0x00000000
        /*0030*/ 	.short	0x0000
        /*0032*/ 	.short	0x0000
        /*0034*/ 	.byte	0x00, 0xf5, 0x21, 0x00


	//----- nvinfo : EIATTR_SPARSE_MMA_MASK
	.align		4
.L_29:
        /*0038*/ 	.byte	0x03, 0x50
        /*003a*/ 	.short	0x0000


	//----- nvinfo : EIATTR_MAXREG_COUNT
	.align		4
        /*003c*/ 	.byte	0x03, 0x1b
        /*003e*/ 	.short	0x00ff


	//----- nvinfo : EIATTR_MERCURY_ISA_VERSION
	.align		4
        /*0040*/ 	.byte	0x03, 0x5f
        /*0042*/ 	.short	0x0101


	//----- nvinfo : EIATTR_VRC_CTA_INIT_COUNT
	.align		4
        /*0044*/ 	.byte	0x02, 0x4a
	.zero		1
	.zero		1


	//----- nvinfo : EIATTR_EXIT_INSTR_OFFSETS
	.align		4
        /*0048*/ 	.byte	0x04, 0x1c
        /*004a*/ 	.short	(.L_31 - .L_30)


	//   ....[0]....
.L_30:
        /*004c*/ 	.word	0x00000070


	//   ....[1]....
        /*0050*/ 	.word	0x00000100


	//----- nvinfo : EIATTR_CBANK_PARAM_SIZE
	.align		4
.L_31:
        /*0054*/ 	.byte	0x03, 0x19
        /*0056*/ 	.short	0x0010


	//----- nvinfo : EIATTR_PARAM_CBANK
	.align		4
        /*0058*/ 	.byte	0x04, 0x0a
        /*005a*/ 	.short	(.L_33 - .L_32)
	.align		4
.L_32:
        /*005c*/ 	.word	index@(.nv.constant0._Z12swapDArrElemPdii)
        /*0060*/ 	.short	0x0380
        /*0062*/ 	.short	0x0010


	//----- nvinfo : EIATTR_SW_WAR
	.align		4
.L_33:
        /*0064*/ 	.byte	0x04, 0x36
        /*0066*/ 	.short	(.L_35 - .L_34)
.L_34:
        /*0068*/ 	.word	0x00000008
.L_35:


//--------------------- .nv.info._Z14backStepKernelPdS_S_S_iiiiiiiii --------------------------
	.section	.nv.info._Z14backStepKernelPdS_S_S_iiiiiiiii,"",@"SHT_CUDA_INFO"
	.sectionflags	@""
	.align	4


	//----- nvinfo : EIATTR_CUDA_API_VERSION
	.align		4
        /*0000*/ 	.byte	0x04, 0x37
        /*0002*/ 	.short	(.L_37 - .L_36)
.L_36:
        /*0004*/ 	.word	0x00000082


	//----- nvinfo : EIATTR_KPARAM_INFO
	.align		4
.L_37:
        /*0008*/ 	.byte	0x04, 0x17
        /*000a*/ 	.short	(.L_39 - .L_38)
.L_38:
        /*000c*/ 	.word	0x00000000
        /*0010*/ 	.short	0x000c
        /*0012*/ 	.short	0x0040
        /*0014*/ 	.byte	0x00, 0xf0, 0x11, 0x00


	//----- nvinfo : EIATTR_KPARAM_INFO
	.align		4
.L_39:
        /*0018*/ 	.byte	0x04, 0x17
        /*001a*/ 	.short	(.L_41 - .L_40)
.L_40:
        /*001c*/ 	.word	0x00000000
        /*0020*/ 	.short	0x000b
        /*0022*/ 	.short	0x003c
        /*0024*/ 	.byte	0x00, 0xf0, 0x11, 0x00


	//----- nvinfo : EIATTR_KPARAM_INFO
	.align		4
.L_41:
        /*0028*/ 	.byte	0x04, 0x17
        /*002a*/ 	.short	(.L_43 - .L_42)
.L_42:
        /*002c*/ 	.word	0x00000000
        /*0030*/ 	.short	0x000a
        /*0032*/ 	.short	0x0038
        /*0034*/ 	.byte	0x00, 0xf0, 0x11, 0x00


	//----- nvinfo : EIATTR_KPARAM_INFO
	.align		4
.L_43:
        /*0038*/ 	.byte	0x04, 0x17
        /*003a*/ 	.short	(.L_45 - .L_44)
.L_44:
        /*003c*/ 	.word	0x00000000
        /*0040*/ 	.short	0x0009
        /*0042*/ 	.short	0x0034
        /*0044*/ 	.byte	0x00, 0xf0, 0x11, 0x00


	//----- nvinfo : EIATTR_KPARAM_INFO
	.align		4
.L_45:
        /*0048*/ 	.byte	0x04, 0x17
        /*004a*/ 	.short	(.L_47 - .L_46)
.L_46:
        /*004c*/ 	.word	0x00000000
        /*0050*/ 	.short	0x0008
        /*0052*/ 	.short	0x0030
        /*0054*/ 	.byte	0x00, 0xf0, 0x11, 0x00


	//----- nvinfo : EIATTR_KPARAM_INFO
	.align		4
.L_47:
        /*0058*/ 	.byte	0x04, 0x17
        /*005a*/ 	.short	(.L_49 - .L_48)
.L_48:
        /*005c*/ 	.word	0x00000000
        /*0060*/ 	.short	0x0007
        /*0062*/ 	.short	0x002c
        /*0064*/ 	.byte	0x00, 0xf0, 0x11, 0x00


	//----- nvinfo : EIATTR_KPARAM_INFO
	.align		4
.L_49:
        /*0068*/ 	.byte	0x04, 0x17
        /*006a*/ 	.short	(.L_51 - .L_50)
.L_50:
        /*006c*/ 	.word	0x00000000
        /*0070*/ 	.short	0x0006
        /*0072*/ 	.short	0x0028
        /*0074*/ 	.byte	0x00, 0xf0, 0x11, 0x00


	//----- nvinfo : EIATTR_KPARAM_INFO
	.align		4
.L_51:
        /*0078*/ 	.byte	0x04, 0x17
        /*007a*/ 	.short	(.L_53 - .L_52)
.L_52:
        /*007c*/ 	.word	0x00000000
        /*0080*/ 	.short	0x0005
        /*0082*/ 	.short	0x0024
        /*0084*/ 	.byte	0x00, 0xf0, 0x11, 0x00


	//----- nvinfo : EIATTR_KPARAM_INFO
	.align		4
.L_53:
        /*0088*/ 	.byte	0x04, 0x17
        /*008a*/ 	.short	(.L_55 - .L_54)
.L_54:
        /*008c*/ 	.word	0x00000000
        /*0090*/ 	.short	0x0004
        /*0092*/ 	.short	0x0020
        /*0094*/ 	.byte	0x00, 0xf0, 0x11, 0x00


	//----- nvinfo : EIATTR_KPARAM_INFO
	.align		4
.L_55:
        /*0098*/ 	.byte	0x04, 0x17
        /*009a*/ 	.short	(.L_57 - .L_56)
.L_56:
        /*009c*/ 	.word	0x00000000
        /*00a0*/ 	.short	0x0003
        /*00a2*/ 	.short	0x0018
        /*00a4*/ 	.byte	0x00, 0xf5, 0x21, 0x00


	//----- nvinfo : EIATTR_KPARAM_INFO
	.align		4
.L_57:
        /*00a8*/ 	.byte	0x04, 0x17
        /*00aa*/ 	.short	(.L_59 - .L_58)
.L_58:
        /*00ac*/ 	.word	0x00000000
        /*00b0*/ 	.short	0x0002
        /*00b2*/ 	.short	0x0010
        /*00b4*/ 	.byte	0x00, 0xf5, 0x21, 0x00


	//----- nvinfo : EIATTR_KPARAM_INFO
	.align		4
.L_59:
        /*00b8*/ 	.byte	0x04, 0x17
        /*00ba*/ 	.short	(.L_61 - .L_60)
.L_60:
        /*00bc*/ 	.word	0x00000000
        /*00c0*/ 	.short	0x0001
        /*00c2*/ 	.short	0x0008
        /*00c4*/ 	.byte	0x00, 0xf5, 0x21, 0x00


	//----- nvinfo : EIATTR_KPARAM_INFO
	.align		4
.L_61:
        /*00c8*/ 	.byte	0x04, 0x17
        /*00ca*/ 	.short	(.L_63 - .L_62)
.L_62:
        /*00cc*/ 	.word	0x00000000
        /*00d0*/ 	.short	0x0000
        /*00d2*/ 	.short	0x0000
        /*00d4*/ 	.byte	0x00, 0xf5, 0x21, 0x00


	//----- nvinfo : EIATTR_SPARSE_MMA_MASK
	.align		4
.L_63:
        /*00d8*/ 	.byte	0x03, 0x50
        /*00da*/ 	.short	0x0000


	//----- nvinfo : EIATTR_MAXREG_COUNT
	.align		4
        /*00dc*/ 	.byte	0x03, 0x1b
        /*00de*/ 	.short	0x00ff


	//----- nvinfo : EIATTR_MERCURY_ISA_VERSION
	.align		4
        /*00e0*/ 	.byte	0x03, 0x5f
        /*00e2*/ 	.short	0x0101


	//----- nvinfo : EIATTR_VRC_CTA_INIT_COUNT
	.align		4
        /*00e4*/ 	.byte	0x02, 0x4a
	.zero		1
	.zero		1


	//----- nvinfo : EIATTR_EXIT_INSTR_OFFSETS
	.align		4
        /*00e8*/ 	.byte	0x04, 0x1c
        /*00ea*/ 	.short	(.L_65 - .L_64)


	//   ....[0]....
.L_64:
        /*00ec*/ 	.word	0x00000470


	//   ....[1]....
        /*00f0*/ 	.word	0x000006f0


	//   ....[2]....
        /*00f4*/ 	.word	0x00000970


	//   ....[3]....
        /*00f8*/ 	.word	0x000009c0


	//   ....[4]....
        /*00fc*/ 	.word	0x00000b80


	//----- nvinfo : EIATTR_CRS_STACK_SIZE
	.align		4
.L_65:
        /*0100*/ 	.byte	0x04, 0x1e
        /*0102*/ 	.short	(.L_67 - .L_66)
.L_66:
        /*0104*/ 	.word	0x00000000


	//----- nvinfo : EIATTR_CBANK_PARAM_SIZE
	.align		4
.L_67:
        /*0108*/ 	.byte	0x03, 0x19
        /*010a*/ 	.short	0x0044


	//----- nvinfo : EIATTR_PARAM_CBANK
	.align		4
        /*010c*/ 	.byte	0x04, 0x0a
        /*010e*/ 	.short	(.L_69 - .L_68)
	.align		4
.L_68:
        /*0110*/ 	.word	index@(.nv.constant0._Z14backStepKernelPdS_S_S_iiiiiiiii)
        /*0114*/ 	.short	0x0380
        /*0116*/ 	.short	0x0044


	//----- nvinfo : EIATTR_SW_WAR
	.align		4
.L_69:
        /*0118*/ 	.byte	0x04, 0x36
        /*011a*/ 	.short	(.L_71 - .L_70)
.L_70:
        /*011c*/ 	.word	0x00000008
.L_71:


//--------------------- .nv.info._Z17forwardStepKernelPdS_S_S_iiiiii --------------------------
	.section	.nv.info._Z17forwardStepKernelPdS_S_S_iiiiii,"",@"SHT_CUDA_INFO"
	.sectionflags	@""
	.align	4


	//----- nvinfo : EIATTR_CUDA_API_VERSION
	.align		4
        /*0000*/ 	.byte	0x04, 0x37
        /*0002*/ 	.short	(.L_73 - .L_72)
.L_72:
        /*0004*/ 	.word	0x00000082


	//----- nvinfo : EIATTR_KPARAM_INFO
	.align		4
.L_73:
        /*0008*/ 	.byte	0x04, 0x17
        /*000a*/ 	.short	(.L_75 - .L_74)
.L_74:
        /*000c*/ 	.word	0x00000000
        /*0010*/ 	.short	0x0009
        /*0012*/ 	.short	0x0034
        /*0014*/ 	.byte	0x00, 0xf0, 0x11, 0x00


	//----- nvinfo : EIATTR_KPARAM_INFO
	.align		4
.L_75:
        /*0018*/ 	.byte	0x04, 0x17
        /*001a*/ 	.short	(.L_77 - .L_76)
.L_76:
        /*001c*/ 	.word	0x00000000
        /*0020*/ 	.short	0x0008
        /*0022*/ 	.short	0x0030
        /*0024*/ 	.byte	0x00, 0xf0, 0x11, 0x00


	//----- nvinfo : EIATTR_KPARAM_INFO
	.align		4
.L_77:
        /*0028*/ 	.byte	0x04, 0x17
        /*002a*/ 	.short	(.L_79 - .L_78)
.L_78:
        /*002c*/ 	.word	0x00000000
        /*0030*/ 	.short	0x0007
        /*0032*/ 	.short	0x002c
        /*0034*/ 	.byte	0x00, 0xf0, 0x11, 0x00


	//----- nvinfo : EIATTR_KPARAM_INFO
	.align		4
.L_79:
        /*0038*/ 	.byte	0x04, 0x17
        /*003a*/ 	.short	(.L_81 - .L_80)
.L_80:
        /*003c*/ 	.word	0x00000000
        /*0040*/ 	.short	0x0006
        /*0042*/ 	.short	0x0028
        /*0044*/ 	.byte	0x00, 0xf0, 0x11, 0x00


	//----- nvinfo : EIATTR_KPARAM_INFO
	.align		4
.L_81:
        /*0048*/ 	.byte	0x04, 0x17
        /*004a*/ 	.short	(.L_83 - .L_82)
.L_82:
        /*004c*/ 	.word	0x00000000
        /*0050*/ 	.short	0x0005
        /*0052*/ 	.short	0x0024
        /*0054*/ 	.byte	0x00, 0xf0, 0x11, 0x00


	//----- nvinfo : EIATTR_KPARAM_INFO
	.align		4
.L_83:
        /*0058*/ 	.byte	0x04, 0x17
        /*005a*/ 	.short	(.L_85 - .L_84)
.L_84:
        /*005c*/ 	.word	0x00000000
        /*0060*/ 	.short	0x0004
        /*0062*/ 	.short	0x0020
        /*0064*/ 	.byte	0x00, 0xf0, 0x11, 0x00


	//----- nvinfo : EIATTR_KPARAM_INFO
	.align		4
.L_85:
        /*0068*/ 	.byte	0x04, 0x17
        /*006a*/ 	.short	(.L_87 - .L_86)
.L_86:
        /*006c*/ 	.word	0x00000000
        /*0070*/ 	.short	0x0003
        /*0072*/ 	.short	0x0018
        /*0074*/ 	.byte	0x00, 0xf5, 0x21, 0x00


	//----- nvinfo : EIATTR_KPARAM_INFO
	.align		4
.L_87:
        /*0078*/ 	.byte	0x04, 0x17
        /*007a*/ 	.short	(.L_89 - .L_88)
.L_88:
        /*007c*/ 	.word	0x00000000
        /*0080*/ 	.short	0x0002
        /*0082*/ 	.short	0x0010
        /*0084*/ 	.byte	0x00, 0xf5, 0x21, 0x00


	//----- nvinfo : EIATTR_KPARAM_INFO
	.align		4
.L_89:
        /*0088*/ 	.byte	0x04, 0x17
        /*008a*/ 	.short	(.L_91 - .L_90)
.L_90:
        /*008c*/ 	.word	0x00000000
        /*0090*/ 	.short	0x0001
        /*0092*/ 	.short	0x0008
        /*0094*/ 	.byte	0x00, 0xf5, 0x21, 0x00


	//----- nvinfo : EIATTR_KPARAM_INFO
	.align		4
.L_91:
        /*0098*/ 	.byte	0x04, 0x17
        /*009a*/ 	.short	(.L_93 - .L_92)
.L_92:
        /*009c*/ 	.word	0x00000000
        /*00a0*/ 	.short	0x0000
        /*00a2*/ 	.short	0x0000
        /*00a4*/ 	.byte	0x00, 0xf5, 0x21, 0x00


	//----- nvinfo : EIATTR_SPARSE_MMA_MASK
	.align		4
.L_93:
        /*00a8*/ 	.byte	0x03, 0x50
        /*00aa*/ 	.short	0x0000


	//----- nvinfo : EIATTR_MAXREG_COUNT
	.align		4
        /*00ac*/ 	.byte	0x03, 0x1b
        /*00ae*/ 	.short	0x00ff


	//----- nvinfo : EIATTR_MERCURY_ISA_VERSION
	.align		4
        /*00b0*/ 	.byte	0x03, 0x5f
        /*00b2*/ 	.short	0x0101


	//----- nvinfo : EIATTR_VRC_CTA_INIT_COUNT
	.align		4
        /*00b4*/ 	.byte	0x02, 0x4a
	.zero		1
	.zero		1


	//----- nvinfo : EIATTR_EXIT_INSTR_OFFSETS
	.align		4
        /*00b8*/ 	.byte	0x04, 0x1c
        /*00ba*/ 	.short	(.L_95 - .L_94)


	//   ....[0]....
.L_94:
        /*00bc*/ 	.word	0x00000070


	//   ....[1]....
        /*00c0*/ 	.word	0x00000680


	//----- nvinfo : EIATTR_CRS_STACK_SIZE
	.align		4
.L_95:
        /*00c4*/ 	.byte	0x04, 0x1e
        /*00c6*/ 	.short	(.L_97 - .L_96)
.L_96:
        /*00c8*/ 	.word	0x00000000


	//----- nvinfo : EIATTR_CBANK_PARAM_SIZE
	.align		4
.L_97:
        /*00cc*/ 	.byte	0x03, 0x19
        /*00ce*/ 	.short	0x0038


	//----- nvinfo : EIATTR_PARAM_CBANK
	.align		4
        /*00d0*/ 	.byte	0x04, 0x0a
        /*00d2*/ 	.short	(.L_99 - .L_98)
	.align		4
.L_98:
        /*00d4*/ 	.word	index@(.nv.constant0._Z17forwardStepKernelPdS_S_S_iiiiii)
        /*00d8*/ 	.short	0x0380
        /*00da*/ 	.short	0x0038


	//----- nvinfo : EIATTR_SW_WAR
	.align		4
.L_99:
        /*00dc*/ 	.byte	0x04, 0x36
        /*00de*/ 	.short	(.L_101 - .L_100)
.L_100:
        /*00e0*/ 	.word	0x00000008
.L_101:


//--------------------- .nv.callgraph             --------------------------
	.section	.nv.callgraph,"",@"SHT_CUDA_CALLGRAPH"
	.align	4
	.sectionentsize	8
	.align		4
        /*0000*/ 	.word	0x00000000
	.align		4
        /*0004*/ 	.word	0xffffffff
	.align		4
        /*0008*/ 	.word	0x00000000
	.align		4
        /*000c*/ 	.word	0xfffffffe
	.align		4
        /*0010*/ 	.word	0x00000000
	.align		4
        /*0014*/ 	.word	0xfffffffd
	.align		4
        /*0018*/ 	.word	0x00000000
	.align		4
        /*001c*/ 	.word	0xfffffffc


//--------------------- .text._Z12swapDArrElemPdii --------------------------
	.section	.text._Z12swapDArrElemPdii,"ax",@progbits
	.align	128
        .global         _Z12swapDArrElemPdii
        .type           _Z12swapDArrElemPdii,@function
        .size           _Z12swapDArrElemPdii,(.L_x_30 - _Z12swapDArrElemPdii)
        .other          _Z12swapDArrElemPdii,@"STO_CUDA_ENTRY STV_DEFAULT"
_Z12swapDArrElemPdii:
.text._Z12swapDArrElemPdii:
[----:B------:R-:W-:Y:S01]  /*0000*/  LDC R1, c[0x0][0x37c] ;  /* 0x0000df00ff017b82 */ /* 0x000fe20000000800 */
[----:B------:R-:W0:Y:S07]  /*0010*/  S2R R0, SR_TID.X ;  /* 0x0000000000007919 */ /* 0x000e2e0000002100 */
[----:B------:R-:W0:Y:S01]  /*0020*/  S2UR UR4, SR_CTAID.X ;  /* 0x00000000000479c3 */ /* 0x000e220000002500 */
[----:B------:R-:W1:Y:S07]  /*0030*/  LDCU UR5, c[0x0][0x388] ;  /* 0x00007100ff0577ac */ /* 0x000e6e0008000800 */
[----:B------:R-:W0:Y:S02]  /*0040*/  LDC R7, c[0x0][0x360] ;  /* 0x0000d800ff077b82 */ /* 0x000e240000000800 */
[----:B0-----:R-:W-:-:S05]  /*0050*/  IMAD R7, R7, UR4, R0 ;  /* 0x0000000407077c24 */ /* 0x001fca000f8e0200 */
[----:B-1----:R-:W-:-:S13]  /*0060*/  ISETP.GE.AND P0, PT, R7, UR5, PT ;  /* 0x0000000507007c0c */ /* 0x002fda000bf06270 */
[----:B------:R-:W-:Y:S05]  /*0070*/  @P0 EXIT ;  /* 0x000000000000094d */ /* 0x000fea0003800000 */
[----:B------:R-:W0:Y:S01]  /*0080*/  LDC.64 R4, c[0x0][0x380] ;  /* 0x0000e000ff047b82 */ /* 0x000e220000000a00 */
[----:B------:R-:W1:Y:S01]  /*0090*/  LDCU UR6, c[0x0][0x38c] ;  /* 0x00007180ff0677ac */ /* 0x000e620008000800 */
[----:B------:R-:W2:Y:S01]  /*00a0*/  LDCU.64 UR4, c[0x0][0x358] ;  /* 0x00006b00ff0477ac */ /* 0x000ea20008000a00 */
[----:B-1----:R-:W-:-:S05]  /*00b0*/  IADD3 R3, PT, PT, R7, UR6, RZ ;  /* 0x0000000607037c10 */ /* 0x002fca000fffe0ff */
[----:B0-----:R-:W-:-:S06]  /*00c0*/  IMAD.WIDE R2, R3, 0x8, R4 ;  /* 0x0000000803027825 */ /* 0x001fcc00078e0204 */
[----:B--2---:R-:W2:Y:S01]  /*00d0*/  LDG.E.64 R2, desc[UR4][R2.64] ;  /* 0x0000000402027981 */ /* 0x004ea2000c1e1b00 */
[----:B------:R-:W-:-:S05]  /*00e0*/  IMAD.WIDE R4, R7, 0x8, R4 ;  /* 0x0000000807047825 */ /* 0x000fca00078e0204 */
[----:B--2---:R-:W-:Y:S01]  /*00f0*/  STG.E.64 desc[UR4][R4.64], R2 ;  /* 0x0000000204007986 */ /* 0x004fe2000c101b04 */
[----:B------:R-:W-:Y:S05]  /*0100*/  EXIT ;  /* 0x000000000000794d */ /* 0x000fea0003800000 */
.L_x_0:
[----:B------:R-:W-:-:S00]  /*0110*/  BRA `(.L_x_0) ;  /* 0xfffffffc00fc7947 */ /* 0x000fc0000383ffff */
[----:B------:R-:W-:-:S00]  /*0120*/  NOP ;  /* 0x0000000000007918 */ /* 0x000fc00000000000 */
        /* <DEDUP_REMOVED lines=13> */
.L_x_30:


//--------------------- .text._Z14backStepKernelPdS_S_S_iiiiiiiii --------------------------
	.section	.text._Z14backStepKernelPdS_S_S_iiiiiiiii,"ax",@progbits
	.align	128
        .global         _Z14backStepKernelPdS_S_S_iiiiiiiii
        .type           _Z14backStepKernelPdS_S_S_iiiiiiiii,@function
        .size           _Z14backStepKernelPdS_S_S_iiiiiiiii,(.L_x_28 - _Z14backStepKernelPdS_S_S_iiiiiiiii)
        .other          _Z14backStepKernelPdS_S_S_iiiiiiiii,@"STO_CUDA_ENTRY STV_DEFAULT"
_Z14backStepKernelPdS_S_S_iiiiiiiii:
.text._Z14backStepKernelPdS_S_S_iiiiiiiii:
[----:B------:R-:W-:Y:S01]  /*0000*/  LDC R1, c[0x0][0x37c] ;  /* 0x0000df00ff017b82 */ /* 0x000fe20000000800 */
[----:B------:R-:W0:Y:S07]  /*0010*/  S2R R0, SR_TID.X ;  /* 0x0000000000007919 */ /* 0x000e2e0000002100 */
[----:B------:R-:W0:Y:S01]  /*0020*/  S2UR UR6, SR_CTAID.X ;  /* 0x00000000000679c3 */ /* 0x000e220000002500 */
[----:B------:R-:W1:Y:S07]  /*0030*/  LDCU.64 UR4, c[0x0][0x3b8] ;  /* 0x00007700ff0477ac */ /* 0x000e6e0008000a00 */
[----:B------:R-:W0:Y:S08]  /*0040*/  LDC R27, c[0x0][0x360] ;  /* 0x0000d800ff1b7b82 */ /* 0x000e300000000800 */
[----:B------:R-:W2:Y:S01]  /*0050*/  LDC R2, c[0x0][0x3b4] ;  /* 0x0000ed00ff027b82 */ /* 0x000ea20000000800 */
[----:B-1----:R-:W-:Y:S01]  /*0060*/  UIADD3 UR4, UPT, UPT, UR4, -0x1, URZ ;  /* 0xffffffff04047890 */ /* 0x002fe2000fffe0ff */
[----:B0-----:R-:W-:Y:S01]  /*0070*/  IMAD R27, R27, UR6, R0 ;  /* 0x000000061b1b7c24 */ /* 0x001fe2000f8e0200 */
[----:B------:R-:W0:Y:S04]  /*0080*/  LDCU.64 UR6, c[0x0][0x358] ;  /* 0x00006b00ff0677ac */ /* 0x000e280008000a00 */
[----:B------:R-:W-:-:S04]  /*0090*/  ISETP.GE.AND P0, PT, R27, UR5, PT ;  /* 0x000000051b007c0c */ /* 0x000fc8000bf06270 */
[----:B--2---:R-:W-:-:S13]  /*00a0*/  ISETP.GE.OR P0, PT, R2, UR4, P0 ;  /* 0x0000000402007c0c */ /* 0x004fda0008706670 */
[----:B0-----:R-:W-:Y:S05]  /*00b0*/  @P0 BRA `(.L_x_1) ;  /* 0x0000000800300947 */ /* 0x001fea0003800000 */
[----:B------:R-:W0:Y:S01]  /*00c0*/  LDCU UR8, c[0x0][0x3b0] ;  /* 0x00007600ff0877ac */ /* 0x000e220008000800 */
[----:B------:R-:W-:Y:S02]  /*00d0*/  IMAD.MOV.U32 R25, RZ, RZ, 0x1 ;  /* 0x00000001ff197424 */ /* 0x000fe400078e00ff */
[----:B------:R-:W-:Y:S01]  /*00e0*/  IMAD.MOV.U32 R3, RZ, RZ, 0x2 ;  /* 0x00000002ff037424 */ /* 0x000fe200078e00ff */
[----:B------:R-:W-:Y:S02]  /*00f0*/  UIADD3 UR4, UPT, UPT, UR5, -0x1, URZ ;  /* 0xffffffff05047890 */ /* 0x000fe4000fffe0ff */
[-C--:B------:R-:W-:Y:S02]  /*0100*/  SHF.L.U32 R25, R25, R2.reuse, RZ ;  /* 0x0000000219197219 */ /* 0x080fe400000006ff */
[----:B------:R-:W-:Y:S02]  /*0110*/  SHF.L.U32 R0, R3, R2, RZ ;  /* 0x0000000203007219 */ /* 0x000fe400000006ff */
[----:B------:R-:W-:-:S04]  /*0120*/  ISETP.GE.AND P0, PT, R27, UR4, PT ;  /* 0x000000041b007c0c */ /* 0x000fc8000bf06270 */
[----:B------:R-:W-:Y:S01]  /*0130*/  ISETP.LT.OR P0, PT, R27, 0x1, P0 ;  /* 0x000000011b00780c */ /* 0x000fe20000701670 */
[----:B0-----:R-:W-:-:S04]  /*0140*/  VIADD R2, R25, UR8 ;  /* 0x0000000819027c36 */ /* 0x001fc80008000000 */
[----:B------:R-:W-:-:S04]  /*0150*/  IMAD R0, R27, R0, R2 ;  /* 0x000000001b007224 */ /* 0x000fc800078e0202 */
[----:B------:R-:W-:-:S04]  /*0160*/  VIADD R24, R0, 0xffffffff ;  /* 0xffffffff00187836 */ /* 0x000fc80000000000 */
[----:B------:R-:W-:Y:S05]  /*0170*/  @P0 BRA `(.L_x_2) ;  /* 0x0000000000c00947 */ /* 0x000fea0003800000 */
[----:B------:R-:W0:Y:S01]  /*0180*/  LDC.64 R4, c[0x0][0x388] ;  /* 0x0000e200ff047b82 */ /* 0x000e220000000a00 */
[----:B------:R-:W1:Y:S07]  /*0190*/  LDCU.64 UR8, c[0x0][0x3a8] ;  /* 0x00007500ff0877ac */ /* 0x000e6e0008000a00 */
[----:B------:R-:W2:Y:S08]  /*01a0*/  LDC.64 R12, c[0x0][0x398] ;  /* 0x0000e600ff0c7b82 */ /* 0x000eb00000000a00 */
[----:B------:R-:W3:Y:S01]  /*01b0*/  LDC.64 R6, c[0x0][0x380] ;  /* 0x0000e000ff067b82 */ /* 0x000ee20000000a00 */
[----:B-1----:R-:W-:-:S05]  /*01c0*/  LEA R9, R27, UR8, 0x1 ;  /* 0x000000081b097c11 */ /* 0x002fca000f8e08ff */
[----:B0-----:R-:W-:Y:S02]  /*01d0*/  IMAD.WIDE R4, R9, 0x8, R4 ;  /* 0x0000000809047825 */ /* 0x001fe400078e0204 */
[----:B------:R-:W0:Y:S04]  /*01e0*/  LDC.64 R10, c[0x0][0x390] ;  /* 0x0000e400ff0a7b82 */ /* 0x000e280000000a00 */
[----:B------:R-:W4:Y:S01]  /*01f0*/  LDG.E.64 R4, desc[UR6][R4.64] ;  /* 0x0000000604047981 */ /* 0x000f22000c1e1b00 */
[----:B------:R-:W-:Y:S01]  /*0200*/  LEA R27, R27, UR9, 0x1 ;  /* 0x000000091b1b7c11 */ /* 0x000fe2000f8e08ff */
[----:B------:R-:W-:Y:S02]  /*0210*/  IMAD.IADD R23, R24, 0x1, -R25 ;  /* 0x0000000118177824 */ /* 0x000fe400078e0a19 */
[----:B--2---:R-:W-:-:S04]  /*0220*/  IMAD.WIDE R8, R9, 0x8, R12 ;  /* 0x0000000809087825 */ /* 0x004fc800078e020c */
[----:B------:R-:W-:Y:S02]  /*0230*/  IMAD.WIDE R22, R23, 0x8, R12 ;  /* 0x0000000817167825 */ /* 0x000fe400078e020c */
[----:B------:R-:W2:Y:S02]  /*0240*/  LDG.E.64 R8, desc[UR6][R8.64] ;  /* 0x0000000608087981 */ /* 0x000ea4000c1e1b00 */
[----:B---3--:R-:W-:Y:S02]  /*0250*/  IMAD.WIDE R6, R27, 0x8, R6 ;  /* 0x000000081b067825 */ /* 0x008fe400078e0206 */
[----:B------:R-:W2:Y:S02]  /*0260*/  LDG.E.64 R2, desc[UR6][R22.64] ;  /* 0x0000000616027981 */ /* 0x000ea4000c1e1b00 */
[----:B------:R-:W-:Y:S02]  /*0270*/  IMAD.IADD R15, R25, 0x1, R24 ;  /* 0x00000001190f7824 */ /* 0x000fe400078e0218 */
[----:B------:R-:W2:Y:S02]  /*0280*/  LDG.E.64 R6, desc[UR6][R6.64+-0x8] ;  /* 0xfffff80606067981 */ /* 0x000ea4000c1e1b00 */
[----:B------:R-:W-:-:S04]  /*0290*/  IMAD.WIDE R14, R15, 0x8, R12 ;  /* 0x000000080f0e7825 */ /* 0x000fc800078e020c */
[----:B0-----:R-:W-:Y:S02]  /*02a0*/  IMAD.WIDE R12, R27, 0x8, R10 ;  /* 0x000000081b0c7825 */ /* 0x001fe400078e020a */
[----:B------:R-:W3:Y:S04]  /*02b0*/  LDG.E.64 R10, desc[UR6][R14.64] ;  /* 0x000000060e0a7981 */ /* 0x000ee8000c1e1b00 */
[----:B------:R-:W3:Y:S01]  /*02c0*/  LDG.E.64 R12, desc[UR6][R12.64] ;  /* 0x000000060c0c7981 */ /* 0x000ee2000c1e1b00 */
[----:B------:R-:W-:Y:S01]  /*02d0*/  IMAD.MOV.U32 R16, RZ, RZ, 0x1 ;  /* 0x00000001ff107424 */ /* 0x000fe200078e00ff */
[----:B------:R-:W-:Y:S01]  /*02e0*/  BSSY.RECONVERGENT B0, `(.L_x_3) ;  /* 0x0000016000007945 */ /* 0x000fe20003800200 */
[----:B----4-:R-:W0:Y:S04]  /*02f0*/  MUFU.RCP64H R17, R5 ;  /* 0x0000000500117308 */ /* 0x010e280000001800 */
[----:B0-----:R-:W-:-:S08]  /*0300*/  DFMA R18, -R4, R16, 1 ;  /* 0x3ff000000412742b */ /* 0x001fd00000000110 */
[----:B------:R-:W-:-:S08]  /*0310*/  DFMA R18, R18, R18, R18 ;  /* 0x000000121212722b */ /* 0x000fd00000000012 */
[----:B------:R-:W-:Y:S02]  /*0320*/  DFMA R18, R16, R18, R16 ;  /* 0x000000121012722b */ /* 0x000fe40000000010 */
[----:B--2---:R-:W-:-:S06]  /*0330*/  DFMA R2, -R6, R2, R8 ;  /* 0x000000020602722b */ /* 0x004fcc0000000108 */
[----:B------:R-:W-:Y:S02]  /*0340*/  DFMA R6, -R4, R18, 1 ;  /* 0x3ff000000406742b */ /* 0x000fe40000000112 */
[----:B---3--:R-:W-:-:S06]  /*0350*/  DFMA R10, -R12, R10, R2 ;  /* 0x0000000a0c0a722b */ /* 0x008fcc0000000102 */
[----:B------:R-:W-:-:S08]  /*0360*/  DFMA R6, R18, R6, R18 ;  /* 0x000000061206722b */ /* 0x000fd00000000012 */
[----:B------:R-:W-:-:S08]  /*0370*/  DMUL R2, R10, R6 ;  /* 0x000000060a027228 */ /* 0x000fd00000000000 */
[----:B------:R-:W-:-:S08]  /*0380*/  DFMA R8, -R4, R2, R10 ;  /* 0x000000020408722b */ /* 0x000fd0000000010a */
[----:B------:R-:W-:Y:S01]  /*0390*/  DFMA R2, R6, R8, R2 ;  /* 0x000000080602722b */ /* 0x000fe20000000002 */
[----:B------:R-:W-:-:S09]  /*03a0*/  FSETP.GEU.AND P1, PT, |R11|, 6.5827683646048100446e-37, PT ;  /* 0x036000000b00780b */ /* 0x000fd20003f2e200 */
[----:B------:R-:W-:-:S05]  /*03b0*/  FFMA R0, RZ, R5, R3 ;  /* 0x00000005ff007223 */ /* 0x000fca0000000003 */
[----:B------:R-:W-:-:S13]  /*03c0*/  FSETP.GT.AND P0, PT, |R0|, 1.469367938527859385e-39, PT ;  /* 0x001000000000780b */ /* 0x000fda0003f04200 */
[----:B------:R-:W-:Y:S05]  /*03d0*/  @P0 BRA P1, `(.L_x_4) ;  /* 0x0000000000180947 */ /* 0x000fea0000800000 */
[----:B------:R-:W-:Y:S01]  /*03e0*/  MOV R12, R10 ;  /* 0x0000000a000c7202 */ /* 0x000fe20000000f00 */
[----:B------:R-:W-:Y:S01]  /*03f0*/  IMAD.MOV.U32 R13, RZ, RZ, R11 ;  /* 0x000000ffff0d7224 */ /* 0x000fe200078e000b */
[----:B------:R-:W-:-:S07]  /*0400*/  MOV R0, 0x420 ;  /* 0x0000042000007802 */ /* 0x000fce0000000f00 */
[----:B------:R-:W-:Y:S05]  /*0410*/  CALL.REL.NOINC `($__internal_0_$__cuda_sm20_div_rn_f64_full) ;  /* 0x0000000400dc7944 */ /* 0x000fea0003c00000 */
[----:B------:R-:W-:Y:S02]  /*0420*/  IMAD.MOV.U32 R2, RZ, RZ, R4 ;  /* 0x000000ffff027224 */ /* 0x000fe400078e0004 */
[----:B------:R-:W-:-:S07]  /*0430*/  IMAD.MOV.U32 R3, RZ, RZ, R5 ;  /* 0x000000ffff037224 */ /* 0x000fce00078e0005 */
.L_x_4:
[----:B------:R-:W-:Y:S05]  /*0440*/  BSYNC.RECONVERGENT B0 ;  /* 0x0000000000007941 */ /* 0x000fea0003800200 */
.L_x_3:
[----:B------:R-:W-:-:S05]  /*0450*/  IMAD.WIDE R22, R25, 0x8, R22 ;  /* 0x0000000819167825 */ /* 0x000fca00078e0216 */
[----:B------:R-:W-:Y:S01]  /*0460*/  STG.E.64 desc[UR6][R22.64], R2 ;  /* 0x0000000216007986 */ /* 0x000fe2000c101b06 */
[----:B------:R-:W-:Y:S05]  /*0470*/  EXIT ;  /* 0x000000000000794d */ /* 0x000fea0003800000 */
.L_x_2:
[----:B------:R-:W-:-:S13]  /*0480*/  ISETP.NE.AND P0, PT, R27, RZ, PT ;  /* 0x000000ff1b00720c */ /* 0x000fda0003f05270 */
[----:B------:R-:W-:Y:S05]  /*0490*/  @P0 BRA `(.L_x_5) ;  /* 0x0000000000980947 */ /* 0x000fea0003800000 */
[----:B------:R-:W0:Y:S08]  /*04a0*/  LDC.64 R4, c[0x0][0x388] ;  /* 0x0000e200ff047b82 */ /* 0x000e300000000a00 */
[----:B------:R-:W0:Y:S08]  /*04b0*/  LDC.64 R10, c[0x0][0x3a8] ;  /* 0x0000ea00ff0a7b82 */ /* 0x000e300000000a00 */
[----:B------:R-:W1:Y:S08]  /*04c0*/  LDC.64 R6, c[0x0][0x398] ;  /* 0x0000e600ff067b82 */ /* 0x000e700000000a00 */
[----:B------:R-:W2:Y:S01]  /*04d0*/  LDC.64 R8, c[0x0][0x390] ;  /* 0x0000e400ff087b82 */ /* 0x000ea20000000a00 */
[----:B0-----:R-:W-:-:S06]  /*04e0*/  IMAD.WIDE R4, R10, 0x8, R4 ;  /* 0x000000080a047825 */ /* 0x001fcc00078e0204 */
[----:B------:R-:W3:Y:S01]  /*04f0*/  LDG.E.64 R4, desc[UR6][R4.64] ;  /* 0x0000000604047981 */ /* 0x000ee2000c1e1b00 */
[----:B------:R-:W-:Y:S02]  /*0500*/  IMAD.IADD R17, R25, 0x1, R24 ;  /* 0x0000000119117824 */ /* 0x000fe400078e0218 */
[----:B-1----:R-:W-:-:S04]  /*0510*/  IMAD.WIDE R2, R10, 0x8, R6 ;  /* 0x000000080a027825 */ /* 0x002fc800078e0206 */
[----:B------:R-:W-:Y:S02]  /*0520*/  IMAD.WIDE R16, R17, 0x8, R6 ;  /* 0x0000000811107825 */ /* 0x000fe400078e0206 */
[----:B------:R-:W4:Y:S02]  /*0530*/  LDG.E.64 R2, desc[UR6][R2.64] ;  /* 0x0000000602027981 */ /* 0x000f24000c1e1b00 */
[----:B--2---:R-:W-:Y:S02]  /*0540*/  IMAD.WIDE R6, R11, 0x8, R8 ;  /* 0x000000080b067825 */ /* 0x004fe400078e0208 */
[----:B------:R-:W4:Y:S04]  /*0550*/  LDG.E.64 R8, desc[UR6][R16.64] ;  /* 0x0000000610087981 */ /* 0x000f28000c1e1b00 */
[----:B------:R-:W4:Y:S01]  /*0560*/  LDG.E.64 R6, desc[UR6][R6.64] ;  /* 0x0000000606067981 */ /* 0x000f22000c1e1b00 */
[----:B------:R-:W-:Y:S01]  /*0570*/  IMAD.MOV.U32 R10, RZ, RZ, 0x1 ;  /* 0x00000001ff0a7424 */ /* 0x000fe200078e00ff */
[----:B------:R-:W-:Y:S01]  /*0580*/  BSSY.RECONVERGENT B0, `(.L_x_6) ;  /* 0x0000013000007945 */ /* 0x000fe20003800200 */
[----:B---3--:R-:W0:Y:S04]  /*0590*/  MUFU.RCP64H R11, R5 ;  /* 0x00000005000b7308 */ /* 0x008e280000001800 */
[----:B0-----:R-:W-:-:S08]  /*05a0*/  DFMA R12, -R4, R10, 1 ;  /* 0x3ff00000040c742b */ /* 0x001fd0000000010a */
[----:B------:R-:W-:-:S08]  /*05b0*/  DFMA R12, R12, R12, R12 ;  /* 0x0000000c0c0c722b */ /* 0x000fd0000000000c */
[----:B------:R-:W-:-:S08]  /*05c0*/  DFMA R10, R10, R12, R10 ;  /* 0x0000000c0a0a722b */ /* 0x000fd0000000000a */
[----:B------:R-:W-:Y:S02]  /*05d0*/  DFMA R14, -R4, R10, 1 ;  /* 0x3ff00000040e742b */ /* 0x000fe4000000010a */
[----:B----4-:R-:W-:-:S06]  /*05e0*/  DFMA R12, -R6, R8, R2 ;  /* 0x00000008060c722b */ /* 0x010fcc0000000102 */
        /* <DEDUP_REMOVED lines=8> */
[----:B------:R-:W-:-:S07]  /*0670*/  MOV R0, 0x690 ;  /* 0x0000069000007802 */ /* 0x000fce0000000f00 */
[----:B------:R-:W-:Y:S05]  /*0680*/  CALL.REL.NOINC `($__internal_0_$__cuda_sm20_div_rn_f64_full) ;  /* 0x0000000400407944 */ /* 0x000fea0003c00000 */
[----:B------:R-:W-:Y:S01]  /*0690*/  IMAD.MOV.U32 R2, RZ, RZ, R4 ;  /* 0x000000ffff027224 */ /* 0x000fe200078e0004 */
[----:B------:R-:W-:-:S07]  /*06a0*/  MOV R3, R5 ;  /* 0x0000000500037202 */ /* 0x000fce0000000f00 */
.L_x_7:
[----:B------:R-:W-:Y:S05]  /*06b0*/  BSYNC.RECONVERGENT B0 ;  /* 0x0000000000007941 */ /* 0x000fea0003800200 */
.L_x_6:
[----:B------:R-:W0:Y:S02]  /*06c0*/  LDC.64 R4, c[0x0][0x398] ;  /* 0x0000e600ff047b82 */ /* 0x000e240000000a00 */
[----:B0-----:R-:W-:-:S05]  /*06d0*/  IMAD.WIDE R24, R24, 0x8, R4 ;  /* 0x0000000818187825 */ /* 0x001fca00078e0204 */
[----:B------:R-:W-:Y:S01]  /*06e0*/  STG.E.64 desc[UR6][R24.64], R2 ;  /* 0x0000000218007986 */ /* 0x000fe2000c101b06 */
[----:B------:R-:W-:Y:S05]  /*06f0*/  EXIT ;  /* 0x000000000000794d */ /* 0x000fea0003800000 */
.L_x_5:
[----:B------:R-:W0:Y:S08]  /*0700*/  LDC.64 R10, c[0x0][0x3a0] ;  /* 0x0000e800ff0a7b82 */ /* 0x000e300000000a00 */
[----:B------:R-:W0:Y:S08]  /*0710*/  LDC.64 R12, c[0x0][0x3a8] ;  /* 0x0000ea00ff0c7b82 */ /* 0x000e300000000a00 */
[----:B------:R-:W1:Y:S08]  /*0720*/  LDC.64 R4, c[0x0][0x388] ;  /* 0x0000e200ff047b82 */ /* 0x000e700000000a00 */
[----:B------:R-:W2:Y:S01]  /*0730*/  LDC.64 R2, c[0x0][0x398] ;  /* 0x0000e600ff027b82 */ /* 0x000ea20000000a00 */
[----:B0-----:R-:W-:-:S07]  /*0740*/  IADD3 R9, PT, PT, R12, -0x1, R10 ;  /* 0xffffffff0c097810 */ /* 0x001fce0007ffe00a */
[----:B------:R-:W0:Y:S01]  /*0750*/  LDC.64 R6, c[0x0][0x380] ;  /* 0x0000e000ff067b82 */ /* 0x000e220000000a00 */
[----:B-1----:R-:W-:-:S06]  /*0760*/  IMAD.WIDE R4, R9, 0x8, R4 ;  /* 0x0000000809047825 */ /* 0x002fcc00078e0204 */
[----:B------:R-:W3:Y:S01]  /*0770*/  LDG.E.64 R4, desc[UR6][R4.64] ;  /* 0x0000000604047981 */ /* 0x000ee2000c1e1b00 */
[----:B------:R-:W-:Y:S01]  /*0780*/  IMAD.IADD R23, R24, 0x1, -R25 ;  /* 0x0000000118177824 */ /* 0x000fe200078e0a19 */
[----:B------:R-:W-:-:S03]  /*0790*/  IADD3 R11, PT, PT, R13, -0x1, R11 ;  /* 0xffffffff0d0b7810 */ /* 0x000fc60007ffe00b */
[----:B--2---:R-:W-:-:S04]  /*07a0*/  IMAD.WIDE R22, R23, 0x8, R2 ;  /* 0x0000000817167825 */ /* 0x004fc800078e0202 */
[----:B------:R-:W-:Y:S02]  /*07b0*/  IMAD.WIDE R2, R9, 0x8, R2 ;  /* 0x0000000809027825 */ /* 0x000fe400078e0202 */
[----:B------:R-:W2:Y:S02]  /*07c0*/  LDG.E.64 R8, desc[UR6][R22.64] ;  /* 0x0000000616087981 */ /* 0x000ea4000c1e1b00 */
[----:B0-----:R-:W-:Y:S02]  /*07d0*/  IMAD.WIDE R6, R11, 0x8, R6 ;  /* 0x000000080b067825 */ /* 0x001fe400078e0206 */
[----:B------:R-:W2:Y:S04]  /*07e0*/  LDG.E.64 R2, desc[UR6][R2.64] ;  /* 0x0000000602027981 */ /* 0x000ea8000c1e1b00 */
[----:B------:R-:W2:Y:S01]  /*07f0*/  LDG.E.64 R6, desc[UR6][R6.64] ;  /* 0x0000000606067981 */ /* 0x000ea2000c1e1b00 */
[----:B------:R-:W-:Y:S01]  /*0800*/  IMAD.MOV.U32 R10, RZ, RZ, 0x1 ;  /* 0x00000001ff0a7424 */ /* 0x000fe200078e00ff */
[----:B------:R-:W-:Y:S01]  /*0810*/  BSSY.RECONVERGENT B0, `(.L_x_8) ;  /* 0x0000013000007945 */ /* 0x000fe20003800200 */
[----:B---3--:R-:W0:Y:S04]  /*0820*/  MUFU.RCP64H R11, R5 ;  /* 0x00000005000b7308 */ /* 0x008e280000001800 */
[----:B0-----:R-:W-:-:S08]  /*0830*/  DFMA R12, -R4, R10, 1 ;  /* 0x3ff00000040c742b */ /* 0x001fd0000000010a */
[----:B------:R-:W-:-:S08]  /*0840*/  DFMA R12, R12, R12, R12 ;  /* 0x0000000c0c0c722b */ /* 0x000fd0000000000c */
[----:B------:R-:W-:-:S08]  /*0850*/  DFMA R10, R10, R12, R10 ;  /* 0x0000000c0a0a722b */ /* 0x000fd0000000000a */
[----:B------:R-:W-:Y:S02]  /*0860*/  DFMA R14, -R4, R10, 1 ;  /* 0x3ff00000040e742b */ /* 0x000fe4000000010a */
[----:B--2---:R-:W-:-:S06]  /*0870*/  DFMA R12, -R6, R8, R2 ;  /* 0x00000008060c722b */ /* 0x004fcc0000000102 */
        /* <DEDUP_REMOVED lines=10> */
[----:B------:R-:W-:Y:S02]  /*0920*/  IMAD.MOV.U32 R2, RZ, RZ, R4 ;  /* 0x000000ffff027224 */ /* 0x000fe400078e0004 */
[----:B------:R-:W-:-:S07]  /*0930*/  IMAD.MOV.U32 R3, RZ, RZ, R5 ;  /* 0x000000ffff037224 */ /* 0x000fce00078e0005 */
.L_x_9:
[----:B------:R-:W-:Y:S05]  /*0940*/  BSYNC.RECONVERGENT B0 ;  /* 0x0000000000007941 */ /* 0x000fea0003800200 */
.L_x_8:
[----:B------:R-:W-:-:S05]  /*0950*/  IMAD.WIDE R22, R25, 0x8, R22 ;  /* 0x0000000819167825 */ /* 0x000fca00078e0216 */
[----:B------:R-:W-:Y:S01]  /*0960*/  STG.E.64 desc[UR6][R22.64], R2 ;  /* 0x0000000216007986 */ /* 0x000fe2000c101b06 */
[----:B------:R-:W-:Y:S05]  /*0970*/  EXIT ;  /* 0x000000000000794d */ /* 0x000fea0003800000 */
.L_x_1:
[----:B------:R-:W0:Y:S02]  /*0980*/  LDCU UR4, c[0x0][0x3c0] ;  /* 0x00007800ff0477ac */ /* 0x000e240008000800 */
[----:B0-----:R-:W-:-:S04]  /*0990*/  ULEA.HI UR4, UR4, UR4, URZ, 0x1 ;  /* 0x0000000404047291 */ /* 0x001fc8000f8f08ff */
[----:B------:R-:W-:-:S06]  /*09a0*/  USHF.R.S32.HI UR4, URZ, 0x1, UR4 ;  /* 0x00000001ff047899 */ /* 0x000fcc0008011404 */
[----:B------:R-:W-:-:S13]  /*09b0*/  ISETP.NE.AND P0, PT, R27, UR4, PT ;  /* 0x000000041b007c0c */ /* 0x000fda000bf05270 */
[----:B------:R-:W-:Y:S05]  /*09c0*/  @P0 EXIT ;  /* 0x000000000000094d */ /* 0x000fea0003800000 */
[----:B------:R-:W0:Y:S08]  /*09d0*/  LDC R3, c[0x0][0x3b0] ;  /* 0x0000ec00ff037b82 */ /* 0x000e300000000800 */
[----:B------:R-:W0:Y:S08]  /*09e0*/  LDC.64 R4, c[0x0][0x388] ;  /* 0x0000e200ff047b82 */ /* 0x000e300000000a00 */
[----:B------:R-:W1:Y:S01]  /*09f0*/  LDC.64 R22, c[0x0][0x398] ;  /* 0x0000e600ff167b82 */ /* 0x000e620000000a00 */
[----:B0-----:R-:W-:-:S06]  /*0a00*/  IMAD.WIDE R4, R3, 0x8, R4 ;  /* 0x0000000803047825 */ /* 0x001fcc00078e0204 */
[----:B------:R-:W2:Y:S01]  /*0a10*/  LDG.E.64 R4, desc[UR6][R4.64+-0x8] ;  /* 0xfffff80604047981 */ /* 0x000ea2000c1e1b00 */
[----:B-1----:R-:W-:-:S05]  /*0a20*/  IMAD.WIDE R22, R3, 0x8, R22 ;  /* 0x0000000803167825 */ /* 0x002fca00078e0216 */
[----:B------:R-:W3:Y:S01]  /*0a30*/  LDG.E.64 R12, desc[UR6][R22.64+-0x8] ;  /* 0xfffff806160c7981 */ /* 0x000ee2000c1e1b00 */
[----:B------:R-:W-:Y:S01]  /*0a40*/  IMAD.MOV.U32 R2, RZ, RZ, 0x1 ;  /* 0x00000001ff027424 */ /* 0x000fe200078e00ff */
[----:B--2---:R-:W0:Y:S01]  /*0a50*/  MUFU.RCP64H R3, R5 ;  /* 0x0000000500037308 */ /* 0x004e220000001800 */
[----:B---3--:R-:W-:-:S04]  /*0a60*/  FSETP.GEU.AND P1, PT, |R13|, 6.5827683646048100446e-37, PT ;  /* 0x036000000d00780b */ /* 0x008fc80003f2e200 */
[----:B0-----:R-:W-:-:S08]  /*0a70*/  DFMA R6, -R4, R2, 1 ;  /* 0x3ff000000406742b */ /* 0x001fd00000000102 */
[----:B------:R-:W-:-:S08]  /*0a80*/  DFMA R6, R6, R6, R6 ;  /* 0x000000060606722b */ /* 0x000fd00000000006 */
[----:B------:R-:W-:-:S08]  /*0a90*/  DFMA R6, R2, R6, R2 ;  /* 0x000000060206722b */ /* 0x000fd00000000002 */
[----:B------:R-:W-:-:S08]  /*0aa0*/  DFMA R2, -R4, R6, 1 ;  /* 0x3ff000000402742b */ /* 0x000fd00000000106 */
[----:B------:R-:W-:-:S08]  /*0ab0*/  DFMA R2, R6, R2, R6 ;  /* 0x000000020602722b */ /* 0x000fd00000000006 */
[----:B------:R-:W-:-:S08]  /*0ac0*/  DMUL R6, R12, R2 ;  /* 0x000000020c067228 */ /* 0x000fd00000000000 */
[----:B------:R-:W-:-:S08]  /*0ad0*/  DFMA R8, -R4, R6, R12 ;  /* 0x000000060408722b */ /* 0x000fd0000000010c */
[----:B------:R-:W-:-:S10]  /*0ae0*/  DFMA R2, R2, R8, R6 ;  /* 0x000000080202722b */ /* 0x000fd40000000006 */
[----:B------:R-:W-:-:S05]  /*0af0*/  FFMA R0, RZ, R5, R3 ;  /* 0x00000005ff007223 */ /* 0x000fca0000000003 */
[----:B------:R-:W-:-:S13]  /*0b00*/  FSETP.GT.AND P0, PT, |R0|, 1.469367938527859385e-39, PT ;  /* 0x001000000000780b */ /* 0x000fda0003f04200 */
[----:B------:R-:W-:Y:S05]  /*0b10*/  @P0 BRA P1, `(.L_x_10) ;  /* 0x0000000000100947 */ /* 0x000fea0000800000 */
[----:B------:R-:W-:-:S07]  /*0b20*/  MOV R0, 0xb40 ;  /* 0x00000b4000007802 */ /* 0x000fce0000000f00 */
[----:B------:R-:W-:Y:S05]  /*0b30*/  CALL.REL.NOINC `($__internal_0_$__cuda_sm20_div_rn_f64_full) ;  /* 0x0000000000147944 */ /* 0x000fea0003c00000 */
[----:B------:R-:W-:Y:S01]  /*0b40*/  MOV R2, R4 ;  /* 0x0000000400027202 */ /* 0x000fe20000000f00 */
[----:B------:R-:W-:-:S07]  /*0b50*/  IMAD.MOV.U32 R3, RZ, RZ, R5 ;  /* 0x000000ffff037224 */ /* 0x000fce00078e0005 */
.L_x_10:
[----:B------:R-:W-:-:S05]  /*0b60*/  IMAD.WIDE R22, R27, 0x8, R22 ;  /* 0x000000081b167825 */ /* 0x000fca00078e0216 */
[----:B------:R-:W-:Y:S01]  /*0b70*/  STG.E.64 desc[UR6][R22.64], R2 ;  /* 0x0000000216007986 */ /* 0x000fe2000c101b06 */
[----:B------:R-:W-:Y:S05]  /*0b80*/  EXIT ;  /* 0x000000000000794d */ /* 0x000fea0003800000 */
        .weak           $__internal_0_$__cuda_sm20_div_rn_f64_full
        .type           $__internal_0_$__cuda_sm20_div_rn_f64_full,@function
        .size           $__internal_0_$__cuda_sm20_div_rn_f64_full,(.L_x_28 - $__internal_0_$__cuda_sm20_div_rn_f64_full)
$__internal_0_$__cuda_sm20_div_rn_f64_full:
[C---:B------:R-:W-:Y:S01]  /*0b90*/  FSETP.GEU.AND P0, PT, |R5|.reuse, 1.469367938527859385e-39, PT ;  /* 0x001000000500780b */ /* 0x040fe20003f0e200 */
[--C-:B------:R-:W-:Y:S01]  /*0ba0*/  IMAD.MOV.U32 R10, RZ, RZ, R4.reuse ;  /* 0x000000ffff0a7224 */ /* 0x100fe200078e0004 */
[----:B------:R-:W-:Y:S01]  /*0bb0*/  LOP3.LUT R8, R5, 0x800fffff, RZ, 0xc0, !PT ;  /* 0x800fffff05087812 */ /* 0x000fe200078ec0ff */
[----:B------:R-:W-:Y:S01]  /*0bc0*/  IMAD.MOV.U32 R11, RZ, RZ, R5 ;  /* 0x000000ffff0b7224 */ /* 0x000fe200078e0005 */
[C---:B------:R-:W-:Y:S01]  /*0bd0*/  FSETP.GEU.AND P2, PT, |R13|.reuse, 1.469367938527859385e-39, PT ;  /* 0x001000000d00780b */ /* 0x040fe20003f4e200 */
[----:B------:R-:W-:Y:S01]  /*0be0*/  IMAD.MOV.U32 R14, RZ, RZ, 0x1 ;  /* 0x00000001ff0e7424 */ /* 0x000fe200078e00ff */
[----:B------:R-:W-:Y:S01]  /*0bf0*/  LOP3.LUT R9, R8, 0x3ff00000, RZ, 0xfc, !PT ;  /* 0x3ff0000008097812 */ /* 0x000fe200078efcff */
[----:B------:R-:W-:Y:S01]  /*0c00*/  IMAD.MOV.U32 R8, RZ, RZ, R4 ;  /* 0x000000ffff087224 */ /* 0x000fe200078e0004 */
[----:B------:R-:W-:Y:S01]  /*0c10*/  LOP3.LUT R2, R13, 0x7ff00000, RZ, 0xc0, !PT ;  /* 0x7ff000000d027812 */ /* 0x000fe200078ec0ff */
[----:B------:R-:W-:Y:S01]  /*0c20*/  BSSY.RECONVERGENT B1, `(.L_x_11) ;  /* 0x0000050000017945 */ /* 0x000fe20003800200 */
[----:B------:R-:W-:-:S03]  /*0c30*/  LOP3.LUT R5, R5, 0x7ff00000, RZ, 0xc0, !PT ;  /* 0x7ff0000005057812 */ /* 0x000fc600078ec0ff */
[----:B------:R-:W-:Y:S01]  /*0c40*/  @!P0 DMUL R8, R10, 8.98846567431157953865e+307 ;  /* 0x7fe000000a088828 */ /* 0x000fe20000000000 */
[C---:B------:R-:W-:Y:S01]  /*0c50*/  ISETP.GE.U32.AND P1, PT, R2.reuse, R5, PT ;  /* 0x000000050200720c */ /* 0x040fe20003f26070 */
[----:B------:R-:W-:Y:S02]  /*0c60*/  IMAD.MOV.U32 R4, RZ, RZ, R2 ;  /* 0x000000ffff047224 */ /* 0x000fe400078e0002 */
[----:B------:R-:W-:Y:S02]  /*0c70*/  @!P2 LOP3.LUT R3, R11, 0x7ff00000, RZ, 0xc0, !PT ;  /* 0x7ff000000b03a812 */ /* 0x000fe400078ec0ff */
[----:B------:R-:W0:Y:S02]  /*0c80*/  MUFU.RCP64H R15, R9 ;  /* 0x00000009000f7308 */ /* 0x000e240000001800 */
[----:B------:R-:W-:Y:S02]  /*0c90*/  @!P2 ISETP.GE.U32.AND P3, PT, R2, R3, PT ;  /* 0x000000030200a20c */ /* 0x000fe40003f66070 */
[----:B------:R-:W-:-:S02]  /*0ca0*/  MOV R3, 0x1ca00000 ;  /* 0x1ca0000000037802 */ /* 0x000fc40000000f00 */
[----:B------:R-:W-:Y:S02]  /*0cb0*/  @!P0 LOP3.LUT R5, R9, 0x7ff00000, RZ, 0xc0, !PT ;  /* 0x7ff0000009058812 */ /* 0x000fe400078ec0ff */
[----:B------:R-:W-:-:S04]  /*0cc0*/  @!P2 SEL R17, R3, 0x63400000, !P3 ;  /* 0x634000000311a807 */ /* 0x000fc80005800000 */
[----:B------:R-:W-:-:S04]  /*0cd0*/  @!P2 LOP3.LUT R18, R17, 0x80000000, R13, 0xf8, !PT ;  /* 0x800000001112a812 */ /* 0x000fc800078ef80d */
[----:B------:R-:W-:Y:S01]  /*0ce0*/  @!P2 LOP3.LUT R19, R18, 0x100000, RZ, 0xfc, !PT ;  /* 0x001000001213a812 */ /* 0x000fe200078efcff */
[----:B0-----:R-:W-:Y:S01]  /*0cf0*/  DFMA R6, R14, -R8, 1 ;  /* 0x3ff000000e06742b */ /* 0x001fe20000000808 */
[----:B------:R-:W-:-:S07]  /*0d00*/  @!P2 IMAD.MOV.U32 R18, RZ, RZ, RZ ;  /* 0x000000ffff12a224 */ /* 0x000fce00078e00ff */
[----:B------:R-:W-:-:S08]  /*0d10*/  DFMA R6, R6, R6, R6 ;  /* 0x000000060606722b */ /* 0x000fd00000000006 */
[----:B------:R-:W-:Y:S01]  /*0d20*/  DFMA R6, R14, R6, R14 ;  /* 0x000000060e06722b */ /* 0x000fe2000000000e */
[----:B------:R-:W-:Y:S01]  /*0d30*/  SEL R15, R3, 0x63400000, !P1 ;  /* 0x63400000030f7807 */ /* 0x000fe20004800000 */
[----:B------:R-:W-:-:S03]  /*0d40*/  IMAD.MOV.U32 R14, RZ, RZ, R12 ;  /* 0x000000ffff0e7224 */ /* 0x000fc600078e000c */
[----:B------:R-:W-:-:S03]  /*0d50*/  LOP3.LUT R15, R15, 0x800fffff, R13, 0xf8, !PT ;  /* 0x800fffff0f0f7812 */ /* 0x000fc600078ef80d */
[----:B------:R-:W-:-:S03]  /*0d60*/  DFMA R16, R6, -R8, 1 ;  /* 0x3ff000000610742b */ /* 0x000fc60000000808 */
[----:B------:R-:W-:-:S05]  /*0d70*/  @!P2 DFMA R14, R14, 2, -R18 ;  /* 0x400000000e0ea82b */ /* 0x000fca0000000812 */
[----:B------:R-:W-:Y:S01]  /*0d80*/  DFMA R16, R6, R16, R6 ;  /* 0x000000100610722b */ /* 0x000fe20000000006 */
[----:B------:R-:W-:-:S04]  /*0d90*/  VIADD R7, R5, 0xffffffff ;  /* 0xffffffff05077836 */ /* 0x000fc80000000000 */
[----:B------:R-:W-:-:S03]  /*0da0*/  @!P2 LOP3.LUT R4, R15, 0x7ff00000, RZ, 0xc0, !PT ;  /* 0x7ff000000f04a812 */ /* 0x000fc600078ec0ff */
[----:B------:R-:W-:Y:S02]  /*0db0*/  DMUL R18, R16, R14 ;  /* 0x0000000e10127228 */ /* 0x000fe40000000000 */
[----:B------:R-:W-:-:S05]  /*0dc0*/  VIADD R6, R4, 0xffffffff ;  /* 0xffffffff04067836 */ /* 0x000fca0000000000 */
[----:B------:R-:W-:Y:S01]  /*0dd0*/  ISETP.GT.U32.AND P0, PT, R6, 0x7feffffe, PT ;  /* 0x7feffffe0600780c */ /* 0x000fe20003f04070 */
[----:B------:R-:W-:-:S03]  /*0de0*/  DFMA R20, R18, -R8, R14 ;  /* 0x800000081214722b */ /* 0x000fc6000000000e */
[----:B------:R-:W-:-:S05]  /*0df0*/  ISETP.GT.U32.OR P0, PT, R7, 0x7feffffe, P0 ;  /* 0x7feffffe0700780c */ /* 0x000fca0000704470 */
[----:B------:R-:W-:-:S08]  /*0e00*/  DFMA R20, R16, R20, R18 ;  /* 0x000000141014722b */ /* 0x000fd00000000012 */
[----:B------:R-:W-:Y:S05]  /*0e10*/  @P0 BRA `(.L_x_12) ;  /* 0x00000000006c0947 */ /* 0x000fea0003800000 */
[----:B------:R-:W-:-:S04]  /*0e20*/  LOP3.LUT R5, R11, 0x7ff00000, RZ, 0xc0, !PT ;  /* 0x7ff000000b057812 */ /* 0x000fc800078ec0ff */
[CC--:B------:R-:W-:Y:S02]  /*0e30*/  VIADDMNMX R4, R2.reuse, -R5.reuse, 0xb9600000, !PT ;  /* 0xb960000002047446 */ /* 0x0c0fe40007800905 */
[----:B------:R-:W-:Y:S02]  /*0e40*/  ISETP.GE.U32.AND P0, PT, R2, R5, PT ;  /* 0x000000050200720c */ /* 0x000fe40003f06070 */
[----:B------:R-:W-:Y:S02]  /*0e50*/  VIMNMX R4, PT, PT, R4, 0x46a00000, PT ;  /* 0x46a0000004047848 */ /* 0x000fe40003fe0100 */
[----:B------:R-:W-:-:S04]  /*0e60*/  SEL R3, R3, 0x63400000, !P0 ;  /* 0x6340000003037807 */ /* 0x000fc80004000000 */
[----:B------:R-:W-:Y:S01]  /*0e70*/  IADD3 R6, PT, PT, -R3, R4, RZ ;  /* 0x0000000403067210 */ /* 0x000fe20007ffe1ff */
[----:B------:R-:W-:-:S04]  /*0e80*/  IMAD.MOV.U32 R4, RZ, RZ, RZ ;  /* 0x000000ffff047224 */ /* 0x000fc800078e00ff */
[----:B------:R-:W-:-:S06]  /*0e90*/  VIADD R5, R6, 0x7fe00000 ;  /* 0x7fe0000006057836 */ /* 0x000fcc0000000000 */
[----:B------:R-:W-:-:S10]  /*0ea0*/  DMUL R2, R20, R4 ;  /* 0x0000000414027228 */ /* 0x000fd40000000000 */
[----:B------:R-:W-:-:S13]  /*0eb0*/  FSETP.GTU.AND P0, PT, |R3|, 1.469367938527859385e-39, PT ;  /* 0x001000000300780b */ /* 0x000fda0003f0c200 */
[----:B------:R-:W-:Y:S05]  /*0ec0*/  @P0 BRA `(.L_x_13) ;  /* 0x0000000000940947 */ /* 0x000fea0003800000 */
[----:B------:R-:W-:-:S06]  /*0ed0*/  DFMA R8, R20, -R8, R14 ;  /* 0x800000081408722b */ /* 0x000fcc000000000e */
[----:B------:R-:W-:-:S04]  /*0ee0*/  IMAD.MOV.U32 R8, RZ, RZ, RZ ;  /* 0x000000ffff087224 */ /* 0x000fc800078e00ff */
[C---:B------:R-:W-:Y:S02]  /*0ef0*/  FSETP.NEU.AND P0, PT, R9.reuse, RZ, PT ;  /* 0x000000ff0900720b */ /* 0x040fe40003f0d000 */
[----:B------:R-:W-:-:S04]  /*0f00*/  LOP3.LUT R11, R9, 0x80000000, R11, 0x48, !PT ;  /* 0x80000000090b7812 */ /* 0x000fc800078e480b */
[----:B------:R-:W-:-:S07]  /*0f10*/  LOP3.LUT R9, R11, R5, RZ, 0xfc, !PT ;  /* 0x000000050b097212 */ /* 0x000fce00078efcff */
[----:B------:R-:W-:Y:S05]  /*0f20*/  @!P0 BRA `(.L_x_13) ;  /* 0x00000000007c8947 */ /* 0x000fea0003800000 */
[----:B------:R-:W-:Y:S01]  /*0f30*/  IMAD.MOV R5, RZ, RZ, -R6 ;  /* 0x000000ffff057224 */ /* 0x000fe200078e0a06 */
[----:B------:R-:W-:Y:S01]  /*0f40*/  DMUL.RP R8, R20, R8 ;  /* 0x0000000814087228 */ /* 0x000fe20000008000 */
[----:B------:R-:W-:-:S06]  /*0f50*/  IMAD.MOV.U32 R4, RZ, RZ, RZ ;  /* 0x000000ffff047224 */ /* 0x000fcc00078e00ff */
[----:B------:R-:W-:-:S03]  /*0f60*/  DFMA R4, R2, -R4, R20 ;  /* 0x800000040204722b */ /* 0x000fc60000000014 */
[----:B------:R-:W-:-:S03]  /*0f70*/  LOP3.LUT R11, R9, R11, RZ, 0x3c, !PT ;  /* 0x0000000b090b7212 */ /* 0x000fc600078e3cff */
[----:B------:R-:W-:-:S04]  /*0f80*/  IADD3 R4, PT, PT, -R6, -0x43300000, RZ ;  /* 0xbcd0000006047810 */ /* 0x000fc80007ffe1ff */
[----:B------:R-:W-:-:S04]  /*0f90*/  FSETP.NEU.AND P0, PT, |R5|, R4, PT ;  /* 0x000000040500720b */ /* 0x000fc80003f0d200 */
[----:B------:R-:W-:Y:S02]  /*0fa0*/  FSEL R2, R8, R2, !P0 ;  /* 0x0000000208027208 */ /* 0x000fe40004000000 */
[----:B------:R-:W-:Y:S01]  /*0fb0*/  FSEL R3, R11, R3, !P0 ;  /* 0x000000030b037208 */ /* 0x000fe20004000000 */
[----:B------:R-:W-:Y:S06]  /*0fc0*/  BRA `(.L_x_13) ;  /* 0x0000000000547947 */ /* 0x000fec0003800000 */
.L_x_12:
[----:B------:R-:W-:-:S14]  /*0fd0*/  DSETP.NAN.AND P0, PT, R12, R12, PT ;  /* 0x0000000c0c00722a */ /* 0x000fdc0003f08000 */
[----:B------:R-:W-:Y:S05]  /*0fe0*/  @P0 BRA `(.L_x_14) ;  /* 0x0000000000440947 */ /* 0x000fea0003800000 */
[----:B------:R-:W-:-:S14]  /*0ff0*/  DSETP.NAN.AND P0, PT, R10, R10, PT ;  /* 0x0000000a0a00722a */ /* 0x000fdc0003f08000 */
[----:B------:R-:W-:Y:S05]  /*1000*/  @P0 BRA `(.L_x_15) ;  /* 0x0000000000300947 */ /* 0x000fea0003800000 */
[----:B------:R-:W-:Y:S01]  /*1010*/  ISETP.NE.AND P0, PT, R4, R5, PT ;  /* 0x000000050400720c */ /* 0x000fe20003f05270 */
[----:B------:R-:W-:Y:S01]  /*1020*/  IMAD.MOV.U32 R3, RZ, RZ, -0x80000 ;  /* 0xfff80000ff037424 */ /* 0x000fe200078e00ff */
[----:B------:R-:W-:-:S11]  /*1030*/  MOV R2, 0x0 ;  /* 0x0000000000027802 */ /* 0x000fd60000000f00 */
[----:B------:R-:W-:Y:S05]  /*1040*/  @!P0 BRA `(.L_x_13) ;  /* 0x0000000000348947 */ /* 0x000fea0003800000 */
[----:B------:R-:W-:Y:S02]  /*1050*/  ISETP.NE.AND P0, PT, R4, 0x7ff00000, PT ;  /* 0x7ff000000400780c */ /* 0x000fe40003f05270 */
[----:B------:R-:W-:Y:S02]  /*1060*/  LOP3.LUT R3, R13, 0x80000000, R11, 0x48, !PT ;  /* 0x800000000d037812 */ /* 0x000fe400078e480b */
[----:B------:R-:W-:-:S13]  /*1070*/  ISETP.EQ.OR P0, PT, R5, RZ, !P0 ;  /* 0x000000ff0500720c */ /* 0x000fda0004702670 */
[----:B------:R-:W-:Y:S01]  /*1080*/  @P0 LOP3.LUT R4, R3, 0x7ff00000, RZ, 0xfc, !PT ;  /* 0x7ff0000003040812 */ /* 0x000fe200078efcff */
[----:B------:R-:W-:Y:S02]  /*1090*/  @!P0 IMAD.MOV.U32 R2, RZ, RZ, RZ ;  /* 0x000000ffff028224 */ /* 0x000fe400078e00ff */
[----:B------:R-:W-:Y:S02]  /*10a0*/  @P0 IMAD.MOV.U32 R2, RZ, RZ, RZ ;  /* 0x000000ffff020224 */ /* 0x000fe400078e00ff */
[----:B------:R-:W-:Y:S01]  /*10b0*/  @P0 IMAD.MOV.U32 R3, RZ, RZ, R4 ;  /* 0x000000ffff030224 */ /* 0x000fe200078e0004 */
[----:B------:R-:W-:Y:S06]  /*10c0*/  BRA `(.L_x_13) ;  /* 0x0000000000147947 */ /* 0x000fec0003800000 */
.L_x_15:
[----:B------:R-:W-:Y:S01]  /*10d0*/  LOP3.LUT R3, R11, 0x80000, RZ, 0xfc, !PT ;  /* 0x000800000b037812 */ /* 0x000fe200078efcff */
[----:B------:R-:W-:Y:S01]  /*10e0*/  IMAD.MOV.U32 R2, RZ, RZ, R10 ;  /* 0x000000ffff027224 */ /* 0x000fe200078e000a */
[----:B------:R-:W-:Y:S06]  /*10f0*/  BRA `(.L_x_13) ;  /* 0x0000000000087947 */ /* 0x000fec0003800000 */
.L_x_14:
[----:B------:R-:W-:Y:S02]  /*1100*/  LOP3.LUT R3, R13, 0x80000, RZ, 0xfc, !PT ;  /* 0x000800000d037812 */ /* 0x000fe400078efcff */
[----:B------:R-:W-:-:S07]  /*1110*/  MOV R2, R12 ;  /* 0x0000000c00027202 */ /* 0x000fce0000000f00 */
.L_x_13:
[----:B------:R-:W-:Y:S05]  /*1120*/  BSYNC.RECONVERGENT B1 ;  /* 0x0000000000017941 */ /* 0x000fea0003800200 */
.L_x_11:
[----:B------:R-:W-:Y:S02]  /*1130*/  IMAD.MOV.U32 R4, RZ, RZ, R2 ;  /* 0x000000ffff047224 */ /* 0x000fe400078e0002 */
[----:B------:R-:W-:Y:S02]  /*1140*/  IMAD.MOV.U32 R5, RZ, RZ, R3 ;  /* 0x000000ffff057224 */ /* 0x000fe400078e0003 */
[----:B------:R-:W-:Y:S02]  /*1150*/  IMAD.MOV.U32 R2, RZ, RZ, R0 ;  /* 0x000000ffff027224 */ /* 0x000fe400078e0000 */
[----:B------:R-:W-:-:S04]  /*1160*/  IMAD.MOV.U32 R3, RZ, RZ, 0x0 ;  /* 0x00000000ff037424 */ /* 0x000fc800078e00ff */
[----:B------:R-:W-:Y:S05]  /*1170*/  RET.REL.NODEC R2 `(_Z14backStepKernelPdS_S_S_iiiiiiiii) ;  /* 0xffffffec02a07950 */ /* 0x000fea0003c3ffff */
.L_x_16:
        /* <DEDUP_REMOVED lines=16> */
.L_x_28:


//--------------------- .text._Z17forwardStepKernelPdS_S_S_iiiiii --------------------------
	.section	.text._Z17forwardStepKernelPdS_S_S_iiiiii,"ax",@progbits
	.align	128
        .global         _Z17forwardStepKernelPdS_S_S_iiiiii
        .type           _Z17forwardStepKernelPdS_S_S_iiiiii,@function
        .size           _Z17forwardStepKernelPdS_S_S_iiiiii,(.L_x_29 - _Z17forwardStepKernelPdS_S_S_iiiiii)
        .other          _Z17forwardStepKernelPdS_S_S_iiiiii,@"STO_CUDA_ENTRY STV_DEFAULT"
_Z17forwardStepKernelPdS_S_S_iiiiii:
.text._Z17forwardStepKernelPdS_S_S_iiiiii:
        /* <DEDUP_REMOVED lines=9> */
[----:B------:R-:W1:Y:S01]  /*0090*/  LDCU.64 UR4, c[0x0][0x3a8] ;  /* 0x00007500ff0477ac */ /* 0x000e620008000a00 */
[----:B------:R-:W2:Y:S06]  /*00a0*/  LDCU.64 UR6, c[0x0][0x358] ;  /* 0x00006b00ff0677ac */ /* 0x000eac0008000a00 */
[----:B------:R-:W3:Y:S08]  /*00b0*/  LDC R17, c[0x0][0x3b0] ;  /* 0x0000ec00ff117b82 */ /* 0x000ef00000000800 */
[----:B------:R-:W4:Y:S01]  /*00c0*/  LDC.64 R14, c[0x0][0x380] ;  /* 0x0000e000ff0e7b82 */ /* 0x000f220000000a00 */
[----:B-1----:R-:W-:-:S05]  /*00d0*/  LEA R5, R4, UR5, 0x1 ;  /* 0x0000000504057c11 */ /* 0x002fca000f8e08ff */
[----:B0-----:R-:W-:Y:S02]  /*00e0*/  IMAD.WIDE R12, R5, 0x8, R12 ;  /* 0x00000008050c7825 */ /* 0x001fe400078e020c */
[----:B------:R-:W0:Y:S03]  /*00f0*/  LDC R21, c[0x0][0x3a0] ;  /* 0x0000e800ff157b82 */ /* 0x000e260000000800 */
[----:B--2---:R-:W2:Y:S01]  /*0100*/  LDG.E.64 R8, desc[UR6][R12.64] ;  /* 0x000000060c087981 */ /* 0x004ea2000c1e1b00 */
[----:B---3--:R-:W-:-:S04]  /*0110*/  IMAD R16, R4, 0x2, R17 ;  /* 0x0000000204107824 */ /* 0x008fc800078e0211 */
[----:B----4-:R-:W-:-:S05]  /*0120*/  IMAD.WIDE R14, R16, 0x8, R14 ;  /* 0x00000008100e7825 */ /* 0x010fca00078e020e */
[----:B------:R-:W3:Y:S01]  /*0130*/  LDG.E.64 R10, desc[UR6][R14.64] ;  /* 0x000000060e0a7981 */ /* 0x000ee2000c1e1b00 */
[----:B------:R-:W-:Y:S01]  /*0140*/  IMAD.MOV.U32 R2, RZ, RZ, 0x1 ;  /* 0x00000001ff027424 */ /* 0x000fe200078e00ff */
[----:B------:R-:W-:Y:S01]  /*0150*/  BSSY.RECONVERGENT B0, `(.L_x_17) ;  /* 0x0000018000007945 */ /* 0x000fe20003800200 */
[----:B--2---:R-:W1:Y:S01]  /*0160*/  MUFU.RCP64H R3, R9 ;  /* 0x0000000900037308 */ /* 0x004e620000001800 */
[----:B---3--:R-:W-:-:S03]  /*0170*/  FSETP.GEU.AND P1, PT, |R11|, 6.5827683646048100446e-37, PT ;  /* 0x036000000b00780b */ /* 0x008fc60003f2e200 */
[----:B-1----:R-:W-:-:S08]  /*0180*/  DFMA R6, -R8, R2, 1 ;  /* 0x3ff000000806742b */ /* 0x002fd00000000102 */
[----:B------:R-:W-:-:S08]  /*0190*/  DFMA R6, R6, R6, R6 ;  /* 0x000000060606722b */ /* 0x000fd00000000006 */
[----:B------:R-:W-:-:S08]  /*01a0*/  DFMA R6, R2, R6, R2 ;  /* 0x000000060206722b */ /* 0x000fd00000000002 */
[----:B------:R-:W-:-:S08]  /*01b0*/  DFMA R2, -R8, R6, 1 ;  /* 0x3ff000000802742b */ /* 0x000fd00000000106 */
[----:B------:R-:W-:-:S08]  /*01c0*/  DFMA R2, R6, R2, R6 ;  /* 0x000000020602722b */ /* 0x000fd00000000006 */
[----:B------:R-:W-:-:S08]  /*01d0*/  DMUL R6, R10, R2 ;  /* 0x000000020a067228 */ /* 0x000fd00000000000 */
[----:B------:R-:W-:-:S08]  /*01e0*/  DFMA R18, -R8, R6, R10 ;  /* 0x000000060812722b */ /* 0x000fd0000000010a */
[----:B------:R-:W-:Y:S01]  /*01f0*/  DFMA R2, R2, R18, R6 ;  /* 0x000000120202722b */ /* 0x000fe20000000006 */
[----:B------:R-:W-:Y:S02]  /*0200*/  IADD3 R6, PT, PT, R17, UR4, R4 ;  /* 0x0000000411067c10 */ /* 0x000fe4000fffe004 */
[----:B0-----:R-:W-:-:S07]  /*0210*/  IADD3 R7, PT, PT, R4, UR5, R21 ;  /* 0x0000000504077c10 */ /* 0x001fce000fffe015 */
[----:B------:R-:W-:-:S05]  /*0220*/  FFMA R0, RZ, R9, R3 ;  /* 0x00000009ff007223 */ /* 0x000fca0000000003 */
[----:B------:R-:W-:-:S13]  /*0230*/  FSETP.GT.AND P0, PT, |R0|, 1.469367938527859385e-39, PT ;  /* 0x001000000000780b */ /* 0x000fda0003f04200 */
[----:B------:R-:W-:Y:S05]  /*0240*/  @P0 BRA P1, `(.L_x_18) ;  /* 0x0000000000200947 */ /* 0x000fea0000800000 */
[----:B------:R-:W-:Y:S01]  /*0250*/  IMAD.MOV.U32 R18, RZ, RZ, R10 ;  /* 0x000000ffff127224 */ /* 0x000fe200078e000a */
[----:B------:R-:W-:Y:S01]  /*0260*/  MOV R0, 0x2b0 ;  /* 0x000002b000007802 */ /* 0x000fe20000000f00 */
[----:B------:R-:W-:Y:S02]  /*0270*/  IMAD.MOV.U32 R19, RZ, RZ, R11 ;  /* 0x000000ffff137224 */ /* 0x000fe400078e000b */
[----:B------:R-:W-:Y:S02]  /*0280*/  IMAD.MOV.U32 R10, RZ, RZ, R8 ;  /* 0x000000ffff0a7224 */ /* 0x000fe400078e0008 */
[----:B------:R-:W-:-:S07]  /*0290*/  IMAD.MOV.U32 R11, RZ, RZ, R9 ;  /* 0x000000ffff0b7224 */ /* 0x000fce00078e0009 */
[----:B------:R-:W-:Y:S05]  /*02a0*/  CALL.REL.NOINC `($__internal_1_$__cuda_sm20_div_rn_f64_full) ;  /* 0x0000000000f87944 */ /* 0x000fea0003c00000 */
[----:B------:R-:W-:Y:S02]  /*02b0*/  IMAD.MOV.U32 R2, RZ, RZ, R10 ;  /* 0x000000ffff027224 */ /* 0x000fe400078e000a */
[----:B------:R-:W-:-:S07]  /*02c0*/  IMAD.MOV.U32 R3, RZ, RZ, R11 ;  /* 0x000000ffff037224 */ /* 0x000fce00078e000b */
.L_x_18:
[----:B------:R-:W-:Y:S05]  /*02d0*/  BSYNC.RECONVERGENT B0 ;  /* 0x0000000000007941 */ /* 0x000fea0003800200 */
.L_x_17:
[----:B------:R-:W2:Y:S01]  /*02e0*/  LDG.E.64 R10, desc[UR6][R12.64+0x10] ;  /* 0x000010060c0a7981 */ /* 0x000ea2000c1e1b00 */
[----:B------:R-:W0:Y:S02]  /*02f0*/  LDC.64 R8, c[0x0][0x390] ;  /* 0x0000e400ff087b82 */ /* 0x000e240000000a00 */
[----:B0-----:R-:W-:-:S05]  /*0300*/  IMAD.WIDE R16, R16, 0x8, R8 ;  /* 0x0000000810107825 */ /* 0x001fca00078e0208 */
[----:B------:R-:W3:Y:S01]  /*0310*/  LDG.E.64 R18, desc[UR6][R16.64+0x8] ;  /* 0x0000080610127981 */ /* 0x000ee2000c1e1b00 */
[----:B------:R-:W-:Y:S01]  /*0320*/  IMAD.MOV.U32 R8, RZ, RZ, 0x1 ;  /* 0x00000001ff087424 */ /* 0x000fe200078e00ff */
[----:B------:R-:W-:Y:S01]  /*0330*/  BSSY.RECONVERGENT B0, `(.L_x_19) ;  /* 0x0000012000007945 */ /* 0x000fe20003800200 */
[----:B--2---:R-:W0:Y:S04]  /*0340*/  MUFU.RCP64H R9, R11 ;  /* 0x0000000b00097308 */ /* 0x004e280000001800 */
[----:B0-----:R-:W-:-:S08]  /*0350*/  DFMA R20, -R10, R8, 1 ;  /* 0x3ff000000a14742b */ /* 0x001fd00000000108 */
[----:B------:R-:W-:Y:S01]  /*0360*/  DFMA R20, R20, R20, R20 ;  /* 0x000000141414722b */ /* 0x000fe20000000014 */
[----:B---3--:R-:W-:-:S07]  /*0370*/  FSETP.GEU.AND P1, PT, |R19|, 6.5827683646048100446e-37, PT ;  /* 0x036000001300780b */ /* 0x008fce0003f2e200 */
        /* <DEDUP_REMOVED lines=10> */
[----:B------:R-:W-:Y:S05]  /*0420*/  CALL.REL.NOINC `($__internal_1_$__cuda_sm20_div_rn_f64_full) ;  /* 0x0000000000987944 */ /* 0x000fea0003c00000 */
[----:B------:R-:W-:Y:S02]  /*0430*/  IMAD.MOV.U32 R8, RZ, RZ, R10 ;  /* 0x000000ffff087224 */ /* 0x000fe400078e000a */
[----:B------:R-:W-:-:S07]  /*0440*/  IMAD.MOV.U32 R9, RZ, RZ, R11 ;  /* 0x000000ffff097224 */ /* 0x000fce00078e000b */
.L_x_20:
[----:B------:R-:W-:Y:S05]  /*0450*/  BSYNC.RECONVERGENT B0 ;  /* 0x0000000000007941 */ /* 0x000fea0003800200 */
.L_x_19:
[----:B------:R-:W0:Y:S02]  /*0460*/  LDCU UR4, c[0x0][0x3b4] ;  /* 0x00007680ff0477ac */ /* 0x000e240008000800 */
[----:B0-----:R-:W-:-:S09]  /*0470*/  UISETP.NE.AND UP0, UPT, UR4, URZ, UPT ;  /* 0x000000ff0400728c */ /* 0x001fd2000bf05270 */
[----:B------:R-:W-:Y:S05]  /*0480*/  BRA.U UP0, `(.L_x_21) ;  /* 0x0000000100587547 */ /* 0x000fea000b800000 */
[----:B------:R-:W-:Y:S01]  /*0490*/  ISETP.GE.AND P0, PT, R4, 0x1, PT ;  /* 0x000000010400780c */ /* 0x000fe20003f06270 */
[----:B------:R-:W0:Y:S01]  /*04a0*/  LDCU UR4, c[0x0][0x3a4] ;  /* 0x00007480ff0477ac */ /* 0x000e220008000800 */
[----:B------:R-:W1:Y:S11]  /*04b0*/  LDC.64 R24, c[0x0][0x388] ;  /* 0x0000e200ff187b82 */ /* 0x000e760000000a00 */
[----:B------:R-:W2:Y:S01]  /*04c0*/  @P0 LDG.E.64 R10, desc[UR6][R14.64+-0x8] ;  /* 0xfffff8060e0a0981 */ /* 0x000ea2000c1e1b00 */
[----:B------:R-:W3:Y:S02]  /*04d0*/  @P0 LDC.64 R18, c[0x0][0x380] ;  /* 0x0000e000ff120b82 */ /* 0x000ee40000000a00 */
[----:B---3--:R-:W-:Y:S01]  /*04e0*/  @P0 IMAD.WIDE R18, R6, 0x8, R18 ;  /* 0x0000000806120825 */ /* 0x008fe200078e0212 */
[----:B--2---:R-:W-:-:S07]  /*04f0*/  @P0 DMUL R10, R10, -R2 ;  /* 0x800000020a0a0228 */ /* 0x004fce0000000000 */
[----:B------:R2:W-:Y:S04]  /*0500*/  @P0 STG.E.64 desc[UR6][R18.64+-0x8], R10 ;  /* 0xfffff80a12000986 */ /* 0x0005e8000c101b06 */
[----:B------:R-:W3:Y:S04]  /*0510*/  LDG.E.64 R12, desc[UR6][R12.64+0x8] ;  /* 0x000008060c0c7981 */ /* 0x000ee8000c1e1b00 */
[----:B------:R-:W3:Y:S04]  /*0520*/  LDG.E.64 R20, desc[UR6][R16.64] ;  /* 0x0000000610147981 */ /* 0x000ee8000c1e1b00 */
[----:B------:R-:W4:Y:S01]  /*0530*/  LDG.E.64 R22, desc[UR6][R14.64+0x8] ;  /* 0x000008060e167981 */ /* 0x000f22000c1e1b00 */
[----:B0-----:R-:W-:-:S06]  /*0540*/  UIADD3 UR4, UPT, UPT, UR4, -0x1, URZ ;  /* 0xffffffff04047890 */ /* 0x001fcc000fffe0ff */
[----:B------:R-:W-:Y:S01]  /*0550*/  ISETP.GE.AND P0, PT, R4, UR4, PT ;  /* 0x0000000404007c0c */ /* 0x000fe2000bf06270 */
[----:B---3--:R-:W-:-:S12]  /*0560*/  DFMA R20, R20, -R2, R12 ;  /* 0x800000021414722b */ /* 0x008fd8000000000c */
[----:B------:R-:W0:Y:S01]  /*0570*/  @!P0 LDC.64 R12, c[0x0][0x390] ;  /* 0x0000e400ff0c8b82 */ /* 0x000e220000000a00 */
[----:B----4-:R-:W-:Y:S01]  /*0580*/  DFMA R20, R22, -R8, R20 ;  /* 0x800000081614722b */ /* 0x010fe20000000014 */
[----:B-1----:R-:W-:-:S06]  /*0590*/  IMAD.WIDE R22, R7, 0x8, R24 ;  /* 0x0000000807167825 */ /* 0x002fcc00078e0218 */
[----:B------:R1:W-:Y:S04]  /*05a0*/  STG.E.64 desc[UR6][R22.64], R20 ;  /* 0x0000001416007986 */ /* 0x0003e8000c101b06 */
[----:B--2---:R-:W2:Y:S01]  /*05b0*/  @!P0 LDG.E.64 R10, desc[UR6][R16.64+0x10] ;  /* 0x00001006100a8981 */ /* 0x004ea2000c1e1b00 */
[----:B0-----:R-:W-:Y:S01]  /*05c0*/  @!P0 IMAD.WIDE R12, R6, 0x8, R12 ;  /* 0x00000008060c8825 */ /* 0x001fe200078e020c */
[----:B--2---:R-:W-:-:S07]  /*05d0*/  @!P0 DMUL R10, R10, -R8 ;  /* 0x800000080a0a8228 */ /* 0x004fce0000000000 */
[----:B------:R1:W-:Y:S04]  /*05e0*/  @!P0 STG.E.64 desc[UR6][R12.64], R10 ;  /* 0x0000000a0c008986 */ /* 0x0003e8000c101b06 */
.L_x_21:
[----:B------:R-:W0:Y:S02]  /*05f0*/  LDC.64 R16, c[0x0][0x398] ;  /* 0x0000e600ff107b82 */ /* 0x000e240000000a00 */
[----:B0-----:R-:W-:-:S05]  /*0600*/  IMAD.WIDE R4, R5, 0x8, R16 ;  /* 0x0000000805047825 */ /* 0x001fca00078e0210 */
[----:B-1----:R-:W2:Y:S04]  /*0610*/  LDG.E.64 R10, desc[UR6][R4.64+0x8] ;  /* 0x00000806040a7981 */ /* 0x002ea8000c1e1b00 */
[----:B------:R-:W2:Y:S04]  /*0620*/  LDG.E.64 R12, desc[UR6][R4.64] ;  /* 0x00000006040c7981 */ /* 0x000ea8000c1e1b00 */
[----:B------:R-:W3:Y:S01]  /*0630*/  LDG.E.64 R14, desc[UR6][R4.64+0x10] ;  /* 0x00001006040e7981 */ /* 0x000ee2000c1e1b00 */
[----:B--2---:R-:W-:Y:S01]  /*0640*/  DFMA R10, R12, -R2, R10 ;  /* 0x800000020c0a722b */ /* 0x004fe2000000000a */
[----:B------:R-:W-:-:S07]  /*0650*/  IMAD.WIDE R2, R7, 0x8, R16 ;  /* 0x0000000807027825 */ /* 0x000fce00078e0210 */
[----:B---3--:R-:W-:-:S07]  /*0660*/  DFMA R10, R14, -R8, R10 ;  /* 0x800000080e0a722b */ /* 0x008fce000000000a */
[----:B------:R-:W-:Y:S01]  /*0670*/  STG.E.64 desc[UR6][R2.64], R10 ;  /* 0x0000000a02007986 */ /* 0x000fe2000c101b06 */
[----:B------:R-:W-:Y:S05]  /*0680*/  EXIT ;  /* 0x000000000000794d */ /* 0x000fea0003800000 */
        .weak           $__internal_1_$__cuda_sm20_div_rn_f64_full
        .type           $__internal_1_$__cuda_sm20_div_rn_f64_full,@function
        .size           $__internal_1_$__cuda_sm20_div_rn_f64_full,(.L_x_29 - $__internal_1_$__cuda_sm20_div_rn_f64_full)
$__internal_1_$__cuda_sm20_div_rn_f64_full:
[----:B------:R-:W-:Y:S01]  /*0690*/  FSETP.GEU.AND P2, PT, |R19|, 1.469367938527859385e-39, PT ;  /* 0x001000001300780b */ /* 0x000fe20003f4e200 */
[----:B------:R-:W-:Y:S01]  /*06a0*/  IMAD.MOV.U32 R23, RZ, RZ, R11 ;  /* 0x000000ffff177224 */ /* 0x000fe200078e000b */
[C---:B------:R-:W-:Y:S01]  /*06b0*/  FSETP.GEU.AND P0, PT, |R11|.reuse, 1.469367938527859385e-39, PT ;  /* 0x001000000b00780b */ /* 0x040fe20003f0e200 */
[--C-:B------:R-:W-:Y:S01]  /*06c0*/  IMAD.MOV.U32 R22, RZ, RZ, R10.reuse ;  /* 0x000000ffff167224 */ /* 0x100fe200078e000a */
[----:B------:R-:W-:Y:S01]  /*06d0*/  LOP3.LUT R20, R11, 0x800fffff, RZ, 0xc0, !PT ;  /* 0x800fffff0b147812 */ /* 0x000fe200078ec0ff */
[----:B------:R-:W-:Y:S01]  /*06e0*/  IMAD.MOV.U32 R24, RZ, RZ, 0x1 ;  /* 0x00000001ff187424 */ /* 0x000fe200078e00ff */
[----:B------:R-:W-:Y:S01]  /*06f0*/  LOP3.LUT R8, R19, 0x7ff00000, RZ, 0xc0, !PT ;  /* 0x7ff0000013087812 */ /* 0x000fe200078ec0ff */
[----:B------:R-:W-:Y:S01]  /*0700*/  BSSY.RECONVERGENT B1, `(.L_x_22) ;  /* 0x0000052000017945 */ /* 0x000fe20003800200 */
[----:B------:R-:W-:Y:S01]  /*0710*/  LOP3.LUT R21, R20, 0x3ff00000, RZ, 0xfc, !PT ;  /* 0x3ff0000014157812 */ /* 0x000fe200078efcff */
[----:B------:R-:W-:Y:S01]  /*0720*/  IMAD.MOV.U32 R20, RZ, RZ, R10 ;  /* 0x000000ffff147224 */ /* 0x000fe200078e000a */
[----:B------:R-:W-:Y:S01]  /*0730*/  LOP3.LUT R31, R11, 0x7ff00000, RZ, 0xc0, !PT ;  /* 0x7ff000000b1f7812 */ /* 0x000fe200078ec0ff */
[----:B------:R-:W-:-:S02]  /*0740*/  IMAD.MOV.U32 R10, RZ, RZ, R18 ;  /* 0x000000ffff0a7224 */ /* 0x000fc400078e0012 */
[----:B------:R-:W-:Y:S01]  /*0750*/  @!P2 LOP3.LUT R9, R23, 0x7ff00000, RZ, 0xc0, !PT ;  /* 0x7ff000001709a812 */ /* 0x000fe200078ec0ff */
[----:B------:R-:W-:Y:S01]  /*0760*/  @!P2 IMAD.MOV.U32 R26, RZ, RZ, RZ ;  /* 0x000000ffff1aa224 */ /* 0x000fe200078e00ff */
[----:B------:R-:W-:Y:S01]  /*0770*/  @!P0 DMUL R20, R22, 8.98846567431157953865e+307 ;  /* 0x7fe0000016148828 */ /* 0x000fe20000000000 */
[C---:B------:R-:W-:Y:S02]  /*0780*/  ISETP.GE.U32.AND P1, PT, R8.reuse, R31, PT ;  /* 0x0000001f0800720c */ /* 0x040fe40003f26070 */
[----:B------:R-:W-:Y:S01]  /*0790*/  @!P2 ISETP.GE.U32.AND P3, PT, R8, R9, PT ;  /* 0x000000090800a20c */ /* 0x000fe20003f66070 */
[----:B------:R-:W-:Y:S02]  /*07a0*/  IMAD.MOV.U32 R9, RZ, RZ, 0x1ca00000 ;  /* 0x1ca00000ff097424 */ /* 0x000fe400078e00ff */
[----:B------:R-:W0:Y:S03]  /*07b0*/  MUFU.RCP64H R25, R21 ;  /* 0x0000001500197308 */ /* 0x000e260000001800 */
[----:B------:R-:W-:-:S02]  /*07c0*/  @!P2 SEL R27, R9, 0x63400000, !P3 ;  /* 0x63400000091ba807 */ /* 0x000fc40005800000 */
[----:B------:R-:W-:Y:S02]  /*07d0*/  SEL R11, R9, 0x63400000, !P1 ;  /* 0x63400000090b7807 */ /* 0x000fe40004800000 */
[--C-:B------:R-:W-:Y:S02]  /*07e0*/  @!P2 LOP3.LUT R27, R27, 0x80000000, R19.reuse, 0xf8, !PT ;  /* 0x800000001b1ba812 */ /* 0x100fe400078ef813 */
[----:B------:R-:W-:Y:S02]  /*07f0*/  LOP3.LUT R11, R11, 0x800fffff, R19, 0xf8, !PT ;  /* 0x800fffff0b0b7812 */ /* 0x000fe400078ef813 */
[----:B------:R-:W-:Y:S02]  /*0800*/  @!P2 LOP3.LUT R27, R27, 0x100000, RZ, 0xfc, !PT ;  /* 0x001000001b1ba812 */ /* 0x000fe400078efcff */
[----:B------:R-:W-:-:S04]  /*0810*/  @!P0 LOP3.LUT R31, R21, 0x7ff00000, RZ, 0xc0, !PT ;  /* 0x7ff00000151f8812 */ /* 0x000fc800078ec0ff */
[----:B------:R-:W-:Y:S02]  /*0820*/  @!P2 DFMA R10, R10, 2, -R26 ;  /* 0x400000000a0aa82b */ /* 0x000fe4000000081a */
[----:B0-----:R-:W-:-:S08]  /*0830*/  DFMA R26, R24, -R20, 1 ;  /* 0x3ff00000181a742b */ /* 0x001fd00000000814 */
[----:B------:R-:W-:-:S08]  /*0840*/  DFMA R26, R26, R26, R26 ;  /* 0x0000001a1a1a722b */ /* 0x000fd0000000001a */
[----:B------:R-:W-:-:S08]  /*0850*/  DFMA R24, R24, R26, R24 ;  /* 0x0000001a1818722b */ /* 0x000fd00000000018 */
[----:B------:R-:W-:-:S08]  /*0860*/  DFMA R26, R24, -R20, 1 ;  /* 0x3ff00000181a742b */ /* 0x000fd00000000814 */
[----:B------:R-:W-:-:S08]  /*0870*/  DFMA R24, R24, R26, R24 ;  /* 0x0000001a1818722b */ /* 0x000fd00000000018 */
[----:B------:R-:W-:-:S08]  /*0880*/  DMUL R26, R24, R10 ;  /* 0x0000000a181a7228 */ /* 0x000fd00000000000 */
[----:B------:R-:W-:-:S08]  /*0890*/  DFMA R28, R26, -R20, R10 ;  /* 0x800000141a1c722b */ /* 0x000fd0000000000a */
[----:B------:R-:W-:Y:S01]  /*08a0*/  DFMA R28, R24, R28, R26 ;  /* 0x0000001c181c722b */ /* 0x000fe2000000001a */
[----:B------:R-:W-:Y:S01]  /*08b0*/  IMAD.MOV.U32 R24, RZ, RZ, R8 ;  /* 0x000000ffff187224 */ /* 0x000fe200078e0008 */
[----:B------:R-:W-:-:S05]  /*08c0*/  @!P2 LOP3.LUT R24, R11, 0x7ff00000, RZ, 0xc0, !PT ;  /* 0x7ff000000b18a812 */ /* 0x000fca00078ec0ff */
[----:B------:R-:W-:-:S05]  /*08d0*/  VIADD R25, R24, 0xffffffff ;  /* 0xffffffff18197836 */ /* 0x000fca0000000000 */
[----:B------:R-:W-:Y:S01]  /*08e0*/  ISETP.GT.U32.AND P0, PT, R25, 0x7feffffe, PT ;  /* 0x7feffffe1900780c */ /* 0x000fe20003f04070 */
[----:B------:R-:W-:-:S05]  /*08f0*/  VIADD R25, R31, 0xffffffff ;  /* 0xffffffff1f197836 */ /* 0x000fca0000000000 */
[----:B------:R-:W-:-:S13]  /*0900*/  ISETP.GT.U32.OR P0, PT, R25, 0x7feffffe, P0 ;  /* 0x7feffffe1900780c */ /* 0x000fda0000704470 */
[----:B------:R-:W-:Y:S05]  /*0910*/  @P0 BRA `(.L_x_23) ;  /* 0x00000000006c0947 */ /* 0x000fea0003800000 */
[----:B------:R-:W-:-:S04]  /*0920*/  LOP3.LUT R19, R23, 0x7ff00000, RZ, 0xc0, !PT ;  /* 0x7ff0000017137812 */ /* 0x000fc800078ec0ff */
[CC--:B------:R-:W-:Y:S02]  /*0930*/  VIADDMNMX R18, R8.reuse, -R19.reuse, 0xb9600000, !PT ;  /* 0xb960000008127446 */ /* 0x0c0fe40007800913 */
[----:B------:R-:W-:Y:S02]  /*0940*/  ISETP.GE.U32.AND P0, PT, R8, R19, PT ;  /* 0x000000130800720c */ /* 0x000fe40003f06070 */
[----:B------:R-:W-:Y:S02]  /*0950*/  VIMNMX R18, PT, PT, R18, 0x46a00000, PT ;  /* 0x46a0000012127848 */ /* 0x000fe40003fe0100 */
[----:B------:R-:W-:-:S05]  /*0960*/  SEL R9, R9, 0x63400000, !P0 ;  /* 0x6340000009097807 */ /* 0x000fca0004000000 */
[----:B------:R-:W-:Y:S02]  /*0970*/  IMAD.IADD R24, R18, 0x1, -R9 ;  /* 0x0000000112187824 */ /* 0x000fe400078e0a09 */
[----:B------:R-:W-:Y:S02]  /*0980*/  IMAD.MOV.U32 R18, RZ, RZ, RZ ;  /* 0x000000ffff127224 */ /* 0x000fe400078e00ff */
[----:B------:R-:W-:-:S06]  /*0990*/  VIADD R19, R24, 0x7fe00000 ;  /* 0x7fe0000018137836 */ /* 0x000fcc0000000000 */
[----:B------:R-:W-:-:S10]  /*09a0*/  DMUL R8, R28, R18 ;  /* 0x000000121c087228 */ /* 0x000fd40000000000 */
[----:B------:R-:W-:-:S13]  /*09b0*/  FSETP.GTU.AND P0, PT, |R9|, 1.469367938527859385e-39, PT ;  /* 0x001000000900780b */ /* 0x000fda0003f0c200 */
[----:B------:R-:W-:Y:S05]  /*09c0*/  @P0 BRA `(.L_x_24) ;  /* 0x0000000000940947 */ /* 0x000fea0003800000 */
[----:B------:R-:W-:Y:S01]  /*09d0*/  DFMA R10, R28, -R20, R10 ;  /* 0x800000141c0a722b */ /* 0x000fe2000000000a */
[----:B------:R-:W-:-:S09]  /*09e0*/  IMAD.MOV.U32 R18, RZ, RZ, RZ ;  /* 0x000000ffff127224 */ /* 0x000fd200078e00ff */
        /* <DEDUP_REMOVED lines=14> */
.L_x_23:
[----:B------:R-:W-:-:S14]  /*0ad0*/  DSETP.NAN.AND P0, PT, R18, R18, PT ;  /* 0x000000121200722a */ /* 0x000fdc0003f08000 */
[----:B------:R-:W-:Y:S05]  /*0ae0*/  @P0 BRA `(.L_x_25) ;  /* 0x0000000000440947 */ /* 0x000fea0003800000 */
[----:B------:R-:W-:-:S14]  /*0af0*/  DSETP.NAN.AND P0, PT, R22, R22, PT ;  /* 0x000000161600722a */ /* 0x000fdc0003f08000 */
[----:B------:R-:W-:Y:S05]  /*0b00*/  @P0 BRA `(.L_x_26) ;  /* 0x0000000000300947 */ /* 0x000fea0003800000 */
[----:B------:R-:W-:Y:S01]  /*0b10*/  ISETP.NE.AND P0, PT, R24, R31, PT ;  /* 0x0000001f1800720c */ /* 0x000fe20003f05270 */
[----:B------:R-:W-:Y:S02]  /*0b20*/  IMAD.MOV.U32 R8, RZ, RZ, 0x0 ;  /* 0x00000000ff087424 */ /* 0x000fe400078e00ff */
[----:B------:R-:W-:-:S10]  /*0b30*/  IMAD.MOV.U32 R9, RZ, RZ, -0x80000 ;  /* 0xfff80000ff097424 */ /* 0x000fd400078e00ff */
        /* <DEDUP_REMOVED lines=9> */
.L_x_26:
[----:B------:R-:W-:Y:S01]  /*0bd0*/  LOP3.LUT R9, R23, 0x80000, RZ, 0xfc, !PT ;  /* 0x0008000017097812 */ /* 0x000fe200078efcff */
[----:B------:R-:W-:Y:S01]  /*0be0*/  IMAD.MOV.U32 R8, RZ, RZ, R22 ;  /* 0x000000ffff087224 */ /* 0x000fe200078e0016 */
[----:B------:R-:W-:Y:S06]  /*0bf0*/  BRA `(.L_x_24) ;  /* 0x0000000000087947 */ /* 0x000fec0003800000 */
.L_x_25:
[----:B------:R-:W-:Y:S01]  /*0c00*/  LOP3.LUT R9, R19, 0x80000, RZ, 0xfc, !PT ;  /* 0x0008000013097812 */ /* 0x000fe200078efcff */
[----:B------:R-:W-:-:S07]  /*0c10*/  IMAD.MOV.U32 R8, RZ, RZ, R18 ;  /* 0x000000ffff087224 */ /* 0x000fce00078e0012 */
.L_x_24:
[----:B------:R-:W-:Y:S05]  /*0c20*/  BSYNC.RECONVERGENT B1 ;  /* 0x0000000000017941 */ /* 0x000fea0003800200 */
.L_x_22:
[----:B------:R-:W-:Y:S02]  /*0c30*/  IMAD.MOV.U32 R10, RZ, RZ, R8 ;  /* 0x000000ffff0a7224 */ /* 0x000fe400078e0008 */
[----:B------:R-:W-:Y:S02]  /*0c40*/  IMAD.MOV.U32 R11, RZ, RZ, R9 ;  /* 0x000000ffff0b7224 */ /* 0x000fe400078e0009 */
[----:B------:R-:W-:Y:S02]  /*0c50*/  IMAD.MOV.U32 R8, RZ, RZ, R0 ;  /* 0x000000ffff087224 */ /* 0x000fe400078e0000 */
[----:B------:R-:W-:-:S04]  /*0c60*/  IMAD.MOV.U32 R9, RZ, RZ, 0x0 ;  /* 0x00000000ff097424 */ /* 0x000fc800078e00ff */
[----:B------:R-:W-:Y:S05]  /*0c70*/  RET.REL.NODEC R8 `(_Z17forwardStepKernelPdS_S_S_iiiiii) ;  /* 0xfffffff008e07950 */ /* 0x000fea0003c3ffff */
.L_x_27:
        /* <DEDUP_REMOVED lines=16> */
.L_x_29:


//--------------------- .nv.shared.reserved.0     --------------------------
	.section	.nv.shared.reserved.0,"aw",@nobits
	.weak		__nv_reservedSMEM_offset_0_alias
	.size		__nv_reservedSMEM_offset_0_alias, 0, 64
	.other		__nv_reservedSMEM_offset_0_alias,@"STO_CUDA_RESERVED_SHARED STV_DEFAULT"
__nv_reservedSMEM_offset_0_alias:
	.zero		0
	.zero		64


//--------------------- .nv.constant0._Z12swapDArrElemPdii --------------------------
	.section	.nv.constant0._Z12swapDArrElemPdii,"a",@progbits
	.sectionflags	@""
	.align	4
.nv.constant0._Z12swapDArrElemPdii:
	.zero		912


//--------------------- .nv.constant0._Z14backStepKernelPdS_S_S_iiiiiiiii --------------------------
	.section	.nv.constant0._Z14backStepKernelPdS_S_S_iiiiiiiii,"a",@progbits
	.sectionflags	@""
	.align	4
.nv.constant0._Z14backStepKernelPdS_S_S_iiiiiiiii:
	.zero		964


//--------------------- .nv.constant0._Z17forwardStepKernelPdS_S_S_iiiiii --------------------------
	.section	.nv.constant0._Z17forwardStepKernelPdS_S_S_iiiiii,"a",@progbits
	.sectionflags	@""
	.align	4
.nv.constant0._Z17forwardStepKernelPdS_S_S_iiiiii:
	.zero		952


//--------------------- SYMBOLS --------------------------

	.type		.nv.reservedSmem.offset0,@object
	.size		.nv.reservedSmem.offset0,0x4
